// auto-generated by cutlass_sweep.epilogue — config: {"arch": "sm_100", "cluster_m": 2, "cluster_n": 1, "dtype": "fp16", "fusion": "bias_relu", "tile_k": 64, "tile_m": 128, "tile_n": 128}
#include "cutlass/cutlass.h"
#include "cutlass/gemm/collective/collective_builder.hpp"
#include "cutlass/gemm/device/gemm_universal_adapter.h"
#include "cutlass/gemm/kernel/gemm_universal.hpp"
#include "cutlass/epilogue/collective/collective_builder.hpp"
#include "cutlass/epilogue/fusion/operations.hpp"
#include "cutlass/epilogue/thread/activation.h"

using Elem = cutlass::half_t;
using Acc  = float;
using TileShape    = cute::Shape<cute::_128, cute::_128, cute::_64>;
using ClusterShape = cute::Shape<cute::_2, cute::_1, cute::_1>;
using FusionOp     = cutlass::epilogue::fusion::LinCombPerRowBiasEltAct<cutlass::epilogue::thread::ReLU, Elem, Acc>;

using CollectiveEpilogue = typename cutlass::epilogue::collective::CollectiveBuilder<
    cutlass::arch::Sm100, cutlass::arch::OpClassTensorOp,
    TileShape, ClusterShape,
    cutlass::epilogue::collective::EpilogueTileAuto,
    Acc, Acc,
    Elem, cutlass::layout::RowMajor, 128 / cutlass::sizeof_bits<Elem>::value,
    Elem, cutlass::layout::RowMajor, 128 / cutlass::sizeof_bits<Elem>::value,
    cutlass::epilogue::collective::EpilogueScheduleAuto,
    FusionOp
  >::CollectiveOp;

using CollectiveMainloop = typename cutlass::gemm::collective::CollectiveBuilder<
    cutlass::arch::Sm100, cutlass::arch::OpClassTensorOp,
    Elem, cutlass::layout::RowMajor, 128 / cutlass::sizeof_bits<Elem>::value,
    Elem, cutlass::layout::ColumnMajor, 128 / cutlass::sizeof_bits<Elem>::value,
    Acc,
    TileShape, ClusterShape,
    cutlass::gemm::collective::StageCountAutoCarveout<
        static_cast<int>(sizeof(typename CollectiveEpilogue::SharedStorage))>,
    cutlass::gemm::collective::KernelScheduleAuto
  >::CollectiveOp;

using GemmKernel = cutlass::gemm::kernel::GemmUniversal<
    cute::Shape<int,int,int,int>, CollectiveMainloop, CollectiveEpilogue>;
using Gemm = cutlass::gemm::device::GemmUniversalAdapter<GemmKernel>;

auto* _anchor = &cutlass::device_kernel<GemmKernel>;


// ===== COMPILED SASS (sm_100a) =====

	.target	sm_100a

	.elftype	@"ET_EXEC"


//--------------------- .note.nv.tkinfo           --------------------------
	.section	.note.nv.tkinfo,"",@"SHT_NOTE"
	.sectionflags	@"SHF_NOTE_NV_TKINFO"
	.tkinfo
        /*0018*/ 	.word	0x00000002
        /*0030*/ 	.string	""
        /*0030*/ 	.string	"ptxas"
        /*0030*/ 	.string	"Cuda compilation tools, release 13.0, V13.0.88"
        /*0030*/ 	.string	"Build cuda_13.0.r13.0/compiler.36424714_0"
        /*0030*/ 	.string	"-arch sm_100a -m 64 "



//--------------------- .note.nv.cuinfo           --------------------------
	.section	.note.nv.cuinfo,"",@"SHT_NOTE"
	.sectionflags	@"SHF_NOTE_NV_CUINFO"
        /*0018*/ 	.short	0x0002
        /*001a*/ 	.short	0x0064
        /*001c*/ 	.short	0x0082
	.zero		2


//--------------------- .nv.info                  --------------------------
	.section	.nv.info,"",@"SHT_CUDA_INFO"
	.align	4


	//----- nvinfo : EIATTR_REGCOUNT
	.align		4
        /*0000*/ 	.byte	0x04, 0x2f
        /*0002*/ 	.short	(.L_19 - .L_18)
	.align		4
.L_18:
        /*0004*/ 	.word	index@(_ZN7cutlass13device_kernelINS_4gemm6kernel13GemmUniversalIN4cute5tupleIJiiiiEEENS1_10collective13CollectiveMmaINS1_35MainloopSm100TmaUmmaWarpSpecializedILi13ELi2ELi4ENS5_IJNS4_1CILi2EEENSA_ILi1EEESC_EEEEENS5_IJNSA_ILi128EEESF_NSA_ILi64EEEEEENS_6half_tENS5_IJlSC_lEEESI_SJ_NS4_8TiledMMAINS4_8MMA_AtomIJNS4_26SM100_MMA_F16BF16_2x1SM_SSISI_SI_fLi128ELi128ELNS4_4UMMA5MajorE0ELSO_0ELNSN_7ScaleInE0ELSP_0EEEEEENS4_6LayoutINS5_IJSC_SC_SC_EEENS5_IJNSA_ILi0EEESU_SU_EEEEENS5_IJNS4_10UnderscoreESX_SX_EEEEENS4_18SM100_TMA_2SM_LOADENS4_14ComposedLayoutINS4_7SwizzleILi3ELi4ELi3EEENS4_18smem_ptr_flag_bitsILi16EEENSS_INS5_IJNSA_ILi8EEESG_EEENS5_IJSG_SC_EEEEEEEvNS4_8identityES10_S1A_vS1B_EENS_8epilogue10collective18CollectiveEpilogueINS1D_23Sm100TmaWarpSpecializedILi4ELi2ELi16ELb1ELb0EEEJNS5_IJSG_SF_SG_EEENS5_IJNSS_ISG_SC_EENSS_INS5_IJNSA_ILi16EEESB_EEENS5_IJSC_SG_EEEEEEEESI_SJ_SI_SJ_NS1D_6fusion15FusionCallbacksIS1H_NS1P_23LinCombPerRowBiasEltActINS1D_6thread4ReLuESI_fSI_SI_fLi8ELNS_15FloatRoundStyleE2EEES1I_S1O_JEEENS4_5SM1004TMEM4LOAD26SM100_TMEM_LOAD_32dp32b16xENS4_13SM90_TMA_LOADENS11_INS12_ILi1ELi4ELi3EEES15_NSS_INS5_IJS16_S1K_EEENS5_IJS1K_SC_EEEEEEENS4_39AutoVectorizingCopyWithAssumedAlignmentILi128EEENS4_14SM90_TMA_STOREES26_S28_S28_EEEvvEEEEvNT_6ParamsE)
        /*0008*/ 	.word	0x0000005a


	//----- nvinfo : EIATTR_FRAME_SIZE
	.align		4
.L_19:
        /*000c*/ 	.byte	0x04, 0x11
        /*000e*/ 	.short	(.L_21 - .L_20)
	.align		4
.L_20:
        /*0010*/ 	.word	index@($__internal_2_$__cuda_sm10x_tcgen05_guardrail_trap_unallocated_columns_being_dealloced)
        /*0014*/ 	.word	0x00000000


	//----- nvinfo : EIATTR_FRAME_SIZE
	.align		4
.L_21:
        /*0018*/ 	.byte	0x04, 0x11
        /*001a*/ 	.short	(.L_23 - .L_22)
	.align		4
.L_22:
        /*001c*/ 	.word	index@($__internal_1_$__cuda_sm10x_tcgen05_guardrail_trap_phase_invalid_during_alloc)
        /*0020*/ 	.word	0x00000000


	//----- nvinfo : EIATTR_FRAME_SIZE
	.align		4
.L_23:
        /*0024*/ 	.byte	0x04, 0x11
        /*0026*/ 	.short	(.L_25 - .L_24)
	.align		4
.L_24:
        /*0028*/ 	.word	index@($__internal_0_$__cuda_sm10x_tcgen05_guardrail_trap_col_being_dealloced_not_returned_by_alloc)
        /*002c*/ 	.word	0x00000000


	//----- nvinfo : EIATTR_FRAME_SIZE
	.align		4
.L_25:
        /*0030*/ 	.byte	0x04, 0x11
        /*0032*/ 	.short	(.L_27 - .L_26)
	.align		4
.L_26:
        /*0034*/ 	.word	index@(_ZN7cutlass13device_kernelINS_4gemm6kernel13GemmUniversalIN4cute5tupleIJiiiiEEENS1_10collective13CollectiveMmaINS1_35MainloopSm100TmaUmmaWarpSpecializedILi13ELi2ELi4ENS5_IJNS4_1CILi2EEENSA_ILi1EEESC_EEEEENS5_IJNSA_ILi128EEESF_NSA_ILi64EEEEEENS_6half_tENS5_IJlSC_lEEESI_SJ_NS4_8TiledMMAINS4_8MMA_AtomIJNS4_26SM100_MMA_F16BF16_2x1SM_SSISI_SI_fLi128ELi128ELNS4_4UMMA5MajorE0ELSO_0ELNSN_7ScaleInE0ELSP_0EEEEEENS4_6LayoutINS5_IJSC_SC_SC_EEENS5_IJNSA_ILi0EEESU_SU_EEEEENS5_IJNS4_10UnderscoreESX_SX_EEEEENS4_18SM100_TMA_2SM_LOADENS4_14ComposedLayoutINS4_7SwizzleILi3ELi4ELi3EEENS4_18smem_ptr_flag_bitsILi16EEENSS_INS5_IJNSA_ILi8EEESG_EEENS5_IJSG_SC_EEEEEEEvNS4_8identityES10_S1A_vS1B_EENS_8epilogue10collective18CollectiveEpilogueINS1D_23Sm100TmaWarpSpecializedILi4ELi2ELi16ELb1ELb0EEEJNS5_IJSG_SF_SG_EEENS5_IJNSS_ISG_SC_EENSS_INS5_IJNSA_ILi16EEESB_EEENS5_IJSC_SG_EEEEEEEESI_SJ_SI_SJ_NS1D_6fusion15FusionCallbacksIS1H_NS1P_23LinCombPerRowBiasEltActINS1D_6thread4ReLuESI_fSI_SI_fLi8ELNS_15FloatRoundStyleE2EEES1I_S1O_JEEENS4_5SM1004TMEM4LOAD26SM100_TMEM_LOAD_32dp32b16xENS4_13SM90_TMA_LOADENS11_INS12_ILi1ELi4ELi3EEES15_NSS_INS5_IJS16_S1K_EEENS5_IJS1K_SC_EEEEEEENS4_39AutoVectorizingCopyWithAssumedAlignmentILi128EEENS4_14SM90_TMA_STOREES26_S28_S28_EEEvvEEEEvNT_6ParamsE)
        /*0038*/ 	.word	0x00000000


	//----- nvinfo : EIATTR_MIN_STACK_SIZE
	.align		4
.L_27:
        /*003c*/ 	.byte	0x04, 0x12
        /*003e*/ 	.short	(.L_29 - .L_28)
	.align		4
.L_28:
        /*0040*/ 	.word	index@(_ZN7cutlass13device_kernelINS_4gemm6kernel13GemmUniversalIN4cute5tupleIJiiiiEEENS1_10collective13CollectiveMmaINS1_35MainloopSm100TmaUmmaWarpSpecializedILi13ELi2ELi4ENS5_IJNS4_1CILi2EEENSA_ILi1EEESC_EEEEENS5_IJNSA_ILi128EEESF_NSA_ILi64EEEEEENS_6half_tENS5_IJlSC_lEEESI_SJ_NS4_8TiledMMAINS4_8MMA_AtomIJNS4_26SM100_MMA_F16BF16_2x1SM_SSISI_SI_fLi128ELi128ELNS4_4UMMA5MajorE0ELSO_0ELNSN_7ScaleInE0ELSP_0EEEEEENS4_6LayoutINS5_IJSC_SC_SC_EEENS5_IJNSA_ILi0EEESU_SU_EEEEENS5_IJNS4_10UnderscoreESX_SX_EEEEENS4_18SM100_TMA_2SM_LOADENS4_14ComposedLayoutINS4_7SwizzleILi3ELi4ELi3EEENS4_18smem_ptr_flag_bitsILi16EEENSS_INS5_IJNSA_ILi8EEESG_EEENS5_IJSG_SC_EEEEEEEvNS4_8identityES10_S1A_vS1B_EENS_8epilogue10collective18CollectiveEpilogueINS1D_23Sm100TmaWarpSpecializedILi4ELi2ELi16ELb1ELb0EEEJNS5_IJSG_SF_SG_EEENS5_IJNSS_ISG_SC_EENSS_INS5_IJNSA_ILi16EEESB_EEENS5_IJSC_SG_EEEEEEEESI_SJ_SI_SJ_NS1D_6fusion15FusionCallbacksIS1H_NS1P_23LinCombPerRowBiasEltActINS1D_6thread4ReLuESI_fSI_SI_fLi8ELNS_15FloatRoundStyleE2EEES1I_S1O_JEEENS4_5SM1004TMEM4LOAD26SM100_TMEM_LOAD_32dp32b16xENS4_13SM90_TMA_LOADENS11_INS12_ILi1ELi4ELi3EEES15_NSS_INS5_IJS16_S1K_EEENS5_IJS1K_SC_EEEEEEENS4_39AutoVectorizingCopyWithAssumedAlignmentILi128EEENS4_14SM90_TMA_STOREES26_S28_S28_EEEvvEEEEvNT_6ParamsE)
        /*0044*/ 	.word	0x00000000
.L_29:


//--------------------- .nv.compat                --------------------------
	.section	.nv.compat,"",@"SHT_CUDA_COMPAT_INFO"
	.align	4
        /*0000*/ 	.byte	0x02, 0x09, 0x01, 0x00, 0x02, 0x02, 0x02, 0x00, 0x02, 0x05, 0x05, 0x00, 0x03, 0x07, 0x01, 0x01
        /*0010*/ 	.byte	0x02, 0x03, 0x01, 0x00, 0x02, 0x06, 0x01, 0x00, 0x04, 0x0b, 0x08, 0x00, 0x09, 0x00, 0x00, 0x00
        /*0020*/ 	.byte	0x00, 0x00, 0x00, 0x00


//--------------------- .nv.info._ZN7cutlass13device_kernelINS_4gemm6kernel13GemmUniversalIN4cute5tupleIJiiiiEEENS1_10collective13CollectiveMmaINS1_35MainloopSm100TmaUmmaWarpSpecializedILi13ELi2ELi4ENS5_IJNS4_1CILi2EEENSA_ILi1EEESC_EEEEENS5_IJNSA_ILi128EEESF_NSA_ILi64EEEEEENS_6half_tENS5_IJlSC_lEEESI_SJ_NS4_8TiledMMAINS4_8MMA_AtomIJNS4_26SM100_MMA_F16BF16_2x1SM_SSISI_SI_fLi128ELi128ELNS4_4UMMA5MajorE0ELSO_0ELNSN_7ScaleInE0ELSP_0EEEEEENS4_6LayoutINS5_IJSC_SC_SC_EEENS5_IJNSA_ILi0EEESU_SU_EEEEENS5_IJNS4_10UnderscoreESX_SX_EEEEENS4_18SM100_TMA_2SM_LOADENS4_14ComposedLayoutINS4_7SwizzleILi3ELi4ELi3EEENS4_18smem_ptr_flag_bitsILi16EEENSS_INS5_IJNSA_ILi8EEESG_EEENS5_IJSG_SC_EEEEEEEvNS4_8identityES10_S1A_vS1B_EENS_8epilogue10collective18CollectiveEpilogueINS1D_23Sm100TmaWarpSpecializedILi4ELi2ELi16ELb1ELb0EEEJNS5_IJSG_SF_SG_EEENS5_IJNSS_ISG_SC_EENSS_INS5_IJNSA_ILi16EEESB_EEENS5_IJSC_SG_EEEEEEEESI_SJ_SI_SJ_NS1D_6fusion15FusionCallbacksIS1H_NS1P_23LinCombPerRowBiasEltActINS1D_6thread4ReLuESI_fSI_SI_fLi8ELNS_15FloatRoundStyleE2EEES1I_S1O_JEEENS4_5SM1004TMEM4LOAD26SM100_TMEM_LOAD_32dp32b16xENS4_13SM90_TMA_LOADENS11_INS12_ILi1ELi4ELi3EEES15_NSS_INS5_IJS16_S1K_EEENS5_IJS1K_SC_EEEEEEENS4_39AutoVectorizingCopyWithAssumedAlignmentILi128EEENS4_14SM90_TMA_STOREES26_S28_S28_EEEvvEEEEvNT_6ParamsE --------------------------
	.section	.nv.info._ZN7cutlass13device_kernelINS_4gemm6kernel13GemmUniversalIN4cute5tupleIJiiiiEEENS1_10collective13CollectiveMmaINS1_35MainloopSm100TmaUmmaWarpSpecializedILi13ELi2ELi4ENS5_IJNS4_1CILi2EEENSA_ILi1EEESC_EEEEENS5_IJNSA_ILi128EEESF_NSA_ILi64EEEEEENS_6half_tENS5_IJlSC_lEEESI_SJ_NS4_8TiledMMAINS4_8MMA_AtomIJNS4_26SM100_MMA_F16BF16_2x1SM_SSISI_SI_fLi128ELi128ELNS4_4UMMA5MajorE0ELSO_0ELNSN_7ScaleInE0ELSP_0EEEEEENS4_6LayoutINS5_IJSC_SC_SC_EEENS5_IJNSA_ILi0EEESU_SU_EEEEENS5_IJNS4_10UnderscoreESX_SX_EEEEENS4_18SM100_TMA_2SM_LOADENS4_14ComposedLayoutINS4_7SwizzleILi3ELi4ELi3EEENS4_18smem_ptr_flag_bitsILi16EEENSS_INS5_IJNSA_ILi8EEESG_EEENS5_IJSG_SC_EEEEEEEvNS4_8identityES10_S1A_vS1B_EENS_8epilogue10collective18CollectiveEpilogueINS1D_23Sm100TmaWarpSpecializedILi4ELi2ELi16ELb1ELb0EEEJNS5_IJSG_SF_SG_EEENS5_IJNSS_ISG_SC_EENSS_INS5_IJNSA_ILi16EEESB_EEENS5_IJSC_SG_EEEEEEEESI_SJ_SI_SJ_NS1D_6fusion15FusionCallbacksIS1H_NS1P_23LinCombPerRowBiasEltActINS1D_6thread4ReLuESI_fSI_SI_fLi8ELNS_15FloatRoundStyleE2EEES1I_S1O_JEEENS4_5SM1004TMEM4LOAD26SM100_TMEM_LOAD_32dp32b16xENS4_13SM90_TMA_LOADENS11_INS12_ILi1ELi4ELi3EEES15_NSS_INS5_IJS16_S1K_EEENS5_IJS1K_SC_EEEEEEENS4_39AutoVectorizingCopyWithAssumedAlignmentILi128EEENS4_14SM90_TMA_STOREES26_S28_S28_EEEvvEEEEvNT_6ParamsE,"",@"SHT_CUDA_INFO"
	.sectionflags	@""
	.align	4


	//----- nvinfo : EIATTR_CUDA_API_VERSION
	.align		4
        /*0000*/ 	.byte	0x04, 0x37
        /*0002*/ 	.short	(.L_31 - .L_30)
.L_30:
        /*0004*/ 	.word	0x00000082


	//----- nvinfo : EIATTR_KPARAM_INFO
	.align		4
.L_31:
        /*0008*/ 	.byte	0x04, 0x17
        /*000a*/ 	.short	(.L_33 - .L_32)
.L_32:
        /*000c*/ 	.word	0x00000000
        /*0010*/ 	.short	0x0000
        /*0012*/ 	.short	0x0000
        /*0014*/ 	.byte	0x00, 0xf0, 0x01, 0x20


	//----- nvinfo : EIATTR_AT_ENTRY_FRAGMENTS
	.align		4
.L_33:
        /*0018*/ 	.byte	0x04, 0x4f
        /*001a*/ 	.short	(.L_35 - .L_34)


	//   ....[0]....
.L_34:
        /*001c*/ 	.word	0x00000007


	//----- nvinfo : EIATTR_RESERVED_SMEM_USED
	.align		4
.L_35:
        /*0020*/ 	.byte	0x01, 0x41
	.zero		2


	//----- nvinfo : EIATTR_SPARSE_MMA_MASK
	.align		4
        /*0024*/ 	.byte	0x03, 0x50
        /*0026*/ 	.short	0x0000


	//----- nvinfo : EIATTR_TCGEN05_2CTA_USED
	.align		4
        /*0028*/ 	.byte	0x01, 0x52
	.zero		2


	//----- nvinfo : EIATTR_MAXREG_COUNT
	.align		4
        /*002c*/ 	.byte	0x03, 0x1b
        /*002e*/ 	.short	0x00ff


	//----- nvinfo : EIATTR_NUM_BARRIERS
	.align		4
        /*0030*/ 	.byte	0x02, 0x4c
        /*0032*/ 	.byte	0x07
	.zero		1


	//----- nvinfo : EIATTR_EXTERNS
	.align		4
        /*0034*/ 	.byte	0x04, 0x0f
        /*0036*/ 	.short	(.L_37 - .L_36)


	//   ....[0]....
	.align		4
.L_36:
        /*0038*/ 	.word	index@(__assertfail)


	//----- nvinfo : EIATTR_MERCURY_ISA_VERSION
	.align		4
.L_37:
        /*003c*/ 	.byte	0x03, 0x5f
        /*003e*/ 	.short	0x0101


	//----- nvinfo : EIATTR_INT_WARP_WIDE_INSTR_OFFSETS
	.align		4
        /*0040*/ 	.byte	0x04, 0x31
        /*0042*/ 	.short	(.L_39 - .L_38)


	//   ....[0]....
.L_38:
        /*0044*/ 	.word	0x00000e30


	//   ....[1]....
        /*0048*/ 	.word	0x00000ed0


	//   ....[2]....
        /*004c*/ 	.word	0x000021e0


	//   ....[3]....
        /*0050*/ 	.word	0x000045b0


	//   ....[4]....
        /*0054*/ 	.word	0x000045e0


	//   ....[5]....
        /*0058*/ 	.word	0x00004630


	//   ....[6]....
        /*005c*/ 	.word	0x00004f50


	//   ....[7]....
        /*0060*/ 	.word	0x00004f70


	//   ....[8]....
        /*0064*/ 	.word	0x00005050


	//   ....[9]....
        /*0068*/ 	.word	0x00005110


	//   ....[10]....
        /*006c*/ 	.word	0x00005130


	//   ....[11]....
        /*0070*/ 	.word	0x00005210


	//   ....[12]....
        /*0074*/ 	.word	0x00005300


	//   ....[13]....
        /*0078*/ 	.word	0x00005320


	//   ....[14]....
        /*007c*/ 	.word	0x00005420


	//   ....[15]....
        /*0080*/ 	.word	0x000055d0


	//   ....[16]....
        /*0084*/ 	.word	0x000055e0


	//   ....[17]....
        /*0088*/ 	.word	0x00005770


	//----- nvinfo : EIATTR_COOP_GROUP_MASK_REGIDS
	.align		4
.L_39:
        /*008c*/ 	.byte	0x04, 0x29
        /*008e*/ 	.short	(.L_41 - .L_40)


	//   ....[0]....
.L_40:
        /*0090*/ 	.word	0xffffffff


	//   ....[1]....
        /*0094*/ 	.word	0xffffffff


	//   ....[2]....
        /*0098*/ 	.word	0xffffffff


	//   ....[3]....
        /*009c*/ 	.word	0xffffffff


	//   ....[4]....
        /*00a0*/ 	.word	0xffffffff


	//   ....[5]....
        /*00a4*/ 	.word	0xffffffff


	//   ....[6]....
        /*00a8*/ 	.word	0xffffffff


	//   ....[7]....
        /*00ac*/ 	.word	0xffffffff


	//   ....[8]....
        /*00b0*/ 	.word	0xffffffff


	//   ....[9]....
        /*00b4*/ 	.word	0xffffffff


	//   ....[10]....
        /*00b8*/ 	.word	0xffffffff


	//   ....[11]....
        /*00bc*/ 	.word	0xffffffff


	//   ....[12]....
        /*00c0*/ 	.word	0xffffffff


	//   ....[13]....
        /*00c4*/ 	.word	0xffffffff


	//----- nvinfo : EIATTR_COOP_GROUP_INSTR_OFFSETS
	.align		4
.L_41:
        /*00c8*/ 	.byte	0x04, 0x28
        /*00ca*/ 	.short	(.L_43 - .L_42)


	//   ....[0]....
.L_42:
        /*00cc*/ 	.word	0x000000c0


	//   ....[1]....
        /*00d0*/ 	.word	0x000004d0


	//   ....[2]....
        /*00d4*/ 	.word	0x000007a0


	//   ....[3]....
        /*00d8*/ 	.word	0x00000930


	//   ....[4]....
        /*00dc*/ 	.word	0x00000a20


	//   ....[5]....
        /*00e0*/ 	.word	0x00000b80


	//   ....[6]....
        /*00e4*/ 	.word	0x00000d10


	//   ....[7]....
        /*00e8*/ 	.word	0x00000f50


	//   ....[8]....
        /*00ec*/ 	.word	0x000020c0


	//   ....[9]....
        /*00f0*/ 	.word	0x000033a0


	//   ....[10]....
        /*00f4*/ 	.word	0x00003870


	//   ....[11]....
        /*00f8*/ 	.word	0x000038a0


	//   ....[12]....
        /*00fc*/ 	.word	0x000044c0


	//   ....[13]....
        /*0100*/ 	.word	0x000046d0


	//----- nvinfo : EIATTR_VRC_CTA_INIT_COUNT
	.align		4
.L_43:
        /*0104*/ 	.byte	0x02, 0x4a
        /*0106*/ 	.byte	0x80
	.zero		1


	//----- nvinfo : EIATTR_SYSCALL_OFFSETS
	.align		4
        /*0108*/ 	.byte	0x04, 0x46
        /*010a*/ 	.short	(.L_45 - .L_44)


	//   ....[0]....
.L_44:
        /*010c*/ 	.word	0x000062a0


	//   ....[1]....
        /*0110*/ 	.word	0x00006390


	//   ....[2]....
        /*0114*/ 	.word	0x00006c80


	//   ....[3]....
        /*0118*/ 	.word	0x000075a0


	//   ....[4]....
        /*011c*/ 	.word	0x00007e60


	//   ....[5]....
        /*0120*/ 	.word	0x00008720


	//----- nvinfo : EIATTR_MBARRIER_INSTR_OFFSETS
	.align		4
.L_45:
        /*0124*/ 	.byte	0x04, 0x39
        /*0126*/ 	.short	(.L_47 - .L_46)


	//   ....[0]....
.L_46:
        /*0128*/ 	.word	0x000005e0
        /*012c*/ 	.word	0x000000ff
        /*0130*/ 	.word	0x00000000
        /*0134*/ 	.short	0x0100
        /*0136*/ 	.byte	0x07
	.zero		1


	//   ....[1]....
        /*0138*/ 	.word	0x000005f0
        /*013c*/ 	.word	0x000000ff
        /*0140*/ 	.word	0x00000068
        /*0144*/ 	.short	0x0100
        /*0146*/ 	.byte	0x07
	.zero		1


	//   ....[2]....
        /*0148*/ 	.word	0x00000600
        /*014c*/ 	.word	0x000000ff
        /*0150*/ 	.word	0x00000008
        /*0154*/ 	.short	0x0100
        /*0156*/ 	.byte	0x07
	.zero		1


	//   ....[3]....
        /*0158*/ 	.word	0x00000610
        /*015c*/ 	.word	0x000000ff
        /*0160*/ 	.word	0x00000070
        /*0164*/ 	.short	0x0100
        /*0166*/ 	.byte	0x07
	.zero		1


	//   ....[4]....
        /*0168*/ 	.word	0x00000620
        /*016c*/ 	.word	0x000000ff
        /*0170*/ 	.word	0x00000010
        /*0174*/ 	.short	0x0100
        /*0176*/ 	.byte	0x07
	.zero		1


	//   ....[5]....
        /*0178*/ 	.word	0x00000630
        /*017c*/ 	.word	0x000000ff
        /*0180*/ 	.word	0x00000078
        /*0184*/ 	.short	0x0100
        /*0186*/ 	.byte	0x07
	.zero		1


	//   ....[6]....
        /*0188*/ 	.word	0x00000640
        /*018c*/ 	.word	0x000000ff
        /*0190*/ 	.word	0x00000018
        /*0194*/ 	.short	0x0100
        /*0196*/ 	.byte	0x07
	.zero		1


	//   ....[7]....
        /*0198*/ 	.word	0x00000650
        /*019c*/ 	.word	0x000000ff
        /*01a0*/ 	.word	0x00000080
        /*01a4*/ 	.short	0x0100
        /*01a6*/ 	.byte	0x07
	.zero		1


	//   ....[8]....
        /*01a8*/ 	.word	0x00000660
        /*01ac*/ 	.word	0x000000ff
        /*01b0*/ 	.word	0x00000020
        /*01b4*/ 	.short	0x0100
        /*01b6*/ 	.byte	0x07
	.zero		1


	//   ....[9]....
        /*01b8*/ 	.word	0x00000670
        /*01bc*/ 	.word	0x000000ff
        /*01c0*/ 	.word	0x00000088
        /*01c4*/ 	.short	0x0100
        /*01c6*/ 	.byte	0x07
	.zero		1


	//   ....[10]....
        /*01c8*/ 	.word	0x00000680
        /*01cc*/ 	.word	0x000000ff
        /*01d0*/ 	.word	0x00000028
        /*01d4*/ 	.short	0x0100
        /*01d6*/ 	.byte	0x07
	.zero		1


	//   ....[11]....
        /*01d8*/ 	.word	0x00000690
        /*01dc*/ 	.word	0x000000ff
        /*01e0*/ 	.word	0x00000090
        /*01e4*/ 	.short	0x0100
        /*01e6*/ 	.byte	0x07
	.zero		1


	//   ....[12]....
        /*01e8*/ 	.word	0x000006a0
        /*01ec*/ 	.word	0x000000ff
        /*01f0*/ 	.word	0x00000030
        /*01f4*/ 	.short	0x0100
        /*01f6*/ 	.byte	0x07
	.zero		1


	//   ....[13]....
        /*01f8*/ 	.word	0x000006b0
        /*01fc*/ 	.word	0x000000ff
        /*0200*/ 	.word	0x00000098
        /*0204*/ 	.short	0x0100
        /*0206*/ 	.byte	0x07
	.zero		1


	//   ....[14]....
        /*0208*/ 	.word	0x000006c0
        /*020c*/ 	.word	0x000000ff
        /*0210*/ 	.word	0x00000038
        /*0214*/ 	.short	0x0100
        /*0216*/ 	.byte	0x07
	.zero		1


	//   ....[15]....
        /*0218*/ 	.word	0x000006d0
        /*021c*/ 	.word	0x000000ff
        /*0220*/ 	.word	0x000000a0
        /*0224*/ 	.short	0x0100
        /*0226*/ 	.byte	0x07
	.zero		1


	//   ....[16]....
        /*0228*/ 	.word	0x000006e0
        /*022c*/ 	.word	0x000000ff
        /*0230*/ 	.word	0x00000040
        /*0234*/ 	.short	0x0100
        /*0236*/ 	.byte	0x07
	.zero		1


	//   ....[17]....
        /*0238*/ 	.word	0x000006f0
        /*023c*/ 	.word	0x000000ff
        /*0240*/ 	.word	0x000000a8
        /*0244*/ 	.short	0x0100
        /*0246*/ 	.byte	0x07
	.zero		1


	//   ....[18]....
        /*0248*/ 	.word	0x00000700
        /*024c*/ 	.word	0x000000ff
        /*0250*/ 	.word	0x00000048
        /*0254*/ 	.short	0x0100
        /*0256*/ 	.byte	0x07
	.zero		1


	//   ....[19]....
        /*0258*/ 	.word	0x00000710
        /*025c*/ 	.word	0x000000ff
        /*0260*/ 	.word	0x000000b0
        /*0264*/ 	.short	0x0100
        /*0266*/ 	.byte	0x07
	.zero		1


	//   ....[20]....
        /*0268*/ 	.word	0x00000720
        /*026c*/ 	.word	0x000000ff
        /*0270*/ 	.word	0x00000050
        /*0274*/ 	.short	0x0100
        /*0276*/ 	.byte	0x07
	.zero		1


	//   ....[21]....
        /*0278*/ 	.word	0x00000730
        /*027c*/ 	.word	0x000000ff
        /*0280*/ 	.word	0x000000b8
        /*0284*/ 	.short	0x0100
        /*0286*/ 	.byte	0x07
	.zero		1


	//   ....[22]....
        /*0288*/ 	.word	0x00000740
        /*028c*/ 	.word	0x000000ff
        /*0290*/ 	.word	0x00000058
        /*0294*/ 	.short	0x0100
        /*0296*/ 	.byte	0x07
	.zero		1


	//   ....[23]....
        /*0298*/ 	.word	0x00000750
        /*029c*/ 	.word	0x000000ff
        /*02a0*/ 	.word	0x000000c0
        /*02a4*/ 	.short	0x0100
        /*02a6*/ 	.byte	0x07
	.zero		1


	//   ....[24]....
        /*02a8*/ 	.word	0x00000760
        /*02ac*/ 	.word	0x000000ff
        /*02b0*/ 	.word	0x00000060
        /*02b4*/ 	.short	0x0100
        /*02b6*/ 	.byte	0x07
	.zero		1


	//   ....[25]....
        /*02b8*/ 	.word	0x00000770
        /*02bc*/ 	.word	0x000000ff
        /*02c0*/ 	.word	0x000000c8
        /*02c4*/ 	.short	0x0100
        /*02c6*/ 	.byte	0x07
	.zero		1


	//   ....[26]....
        /*02c8*/ 	.word	0x000008a0
        /*02cc*/ 	.word	0x000000ff
        /*02d0*/ 	.word	0x000000d0
        /*02d4*/ 	.short	0x0100
        /*02d6*/ 	.byte	0x08
	.zero		1


	//   ....[27]....
        /*02d8*/ 	.word	0x000008b0
        /*02dc*/ 	.word	0x000000ff
        /*02e0*/ 	.word	0x000000f0
        /*02e4*/ 	.short	0x0100
        /*02e6*/ 	.byte	0x08
	.zero		1


	//   ....[28]....
        /*02e8*/ 	.word	0x000008c0
        /*02ec*/ 	.word	0x000000ff
        /*02f0*/ 	.word	0x000000d8
        /*02f4*/ 	.short	0x0100
        /*02f6*/ 	.byte	0x08
	.zero		1


	//   ....[29]....
        /*02f8*/ 	.word	0x000008d0
        /*02fc*/ 	.word	0x000000ff
        /*0300*/ 	.word	0x000000f8
        /*0304*/ 	.short	0x0100
        /*0306*/ 	.byte	0x08
	.zero		1


	//   ....[30]....
        /*0308*/ 	.word	0x000008e0
        /*030c*/ 	.word	0x000000ff
        /*0310*/ 	.word	0x000000e0
        /*0314*/ 	.short	0x0100
        /*0316*/ 	.byte	0x08
	.zero		1


	//   ....[31]....
        /*0318*/ 	.word	0x000008f0
        /*031c*/ 	.word	0x000000ff
        /*0320*/ 	.word	0x00000100
        /*0324*/ 	.short	0x0100
        /*0326*/ 	.byte	0x08
	.zero		1


	//   ....[32]....
        /*0328*/ 	.word	0x00000900
        /*032c*/ 	.word	0x000000ff
        /*0330*/ 	.word	0x000000e8
        /*0334*/ 	.short	0x0100
        /*0336*/ 	.byte	0x08
	.zero		1


	//   ....[33]....
        /*0338*/ 	.word	0x00000910
        /*033c*/ 	.word	0x000000ff
        /*0340*/ 	.word	0x00000108
        /*0344*/ 	.short	0x0100
        /*0346*/ 	.byte	0x08
	.zero		1


	//   ....[34]....
        /*0348*/ 	.word	0x000009f0
        /*034c*/ 	.word	0x000000ff
        /*0350*/ 	.word	0x00000110
        /*0354*/ 	.short	0x0100
        /*0356*/ 	.byte	0x07
	.zero		1


	//   ....[35]....
        /*0358*/ 	.word	0x00000a00
        /*035c*/ 	.word	0x000000ff
        /*0360*/ 	.word	0x00000118
        /*0364*/ 	.short	0x0100
        /*0366*/ 	.byte	0x07
	.zero		1


	//   ....[36]....
        /*0368*/ 	.word	0x00000b30
        /*036c*/ 	.word	0x000000ff
        /*0370*/ 	.word	0x00000120
        /*0374*/ 	.short	0x0100
        /*0376*/ 	.byte	0x07
	.zero		1


	//   ....[37]....
        /*0378*/ 	.word	0x00000b40
        /*037c*/ 	.word	0x000000ff
        /*0380*/ 	.word	0x00000130
        /*0384*/ 	.short	0x0100
        /*0386*/ 	.byte	0x07
	.zero		1


	//   ....[38]....
        /*0388*/ 	.word	0x00000b50
        /*038c*/ 	.word	0x000000ff
        /*0390*/ 	.word	0x00000128
        /*0394*/ 	.short	0x0100
        /*0396*/ 	.byte	0x07
	.zero		1


	//   ....[39]....
        /*0398*/ 	.word	0x00000b60
        /*039c*/ 	.word	0x000000ff
        /*03a0*/ 	.word	0x00000138
        /*03a4*/ 	.short	0x0100
        /*03a6*/ 	.byte	0x07
	.zero		1


	//   ....[40]....
        /*03a8*/ 	.word	0x00000c80
        /*03ac*/ 	.word	0x000000ff
        /*03b0*/ 	.word	0x00000140
        /*03b4*/ 	.short	0x0100
        /*03b6*/ 	.byte	0x08
	.zero		1


	//   ....[41]....
        /*03b8*/ 	.word	0x00000c90
        /*03bc*/ 	.word	0x000000ff
        /*03c0*/ 	.word	0x00000160
        /*03c4*/ 	.short	0x0100
        /*03c6*/ 	.byte	0x08
	.zero		1


	//   ....[42]....
        /*03c8*/ 	.word	0x00000ca0
        /*03cc*/ 	.word	0x000000ff
        /*03d0*/ 	.word	0x00000148
        /*03d4*/ 	.short	0x0100
        /*03d6*/ 	.byte	0x08
	.zero		1


	//   ....[43]....
        /*03d8*/ 	.word	0x00000cb0
        /*03dc*/ 	.word	0x000000ff
        /*03e0*/ 	.word	0x00000168
        /*03e4*/ 	.short	0x0100
        /*03e6*/ 	.byte	0x08
	.zero		1


	//   ....[44]....
        /*03e8*/ 	.word	0x00000cc0
        /*03ec*/ 	.word	0x000000ff
        /*03f0*/ 	.word	0x00000150
        /*03f4*/ 	.short	0x0100
        /*03f6*/ 	.byte	0x08
	.zero		1


	//   ....[45]....
        /*03f8*/ 	.word	0x00000cd0
        /*03fc*/ 	.word	0x000000ff
        /*0400*/ 	.word	0x00000170
        /*0404*/ 	.short	0x0100
        /*0406*/ 	.byte	0x08
	.zero		1


	//   ....[46]....
        /*0408*/ 	.word	0x00000ce0
        /*040c*/ 	.word	0x000000ff
        /*0410*/ 	.word	0x00000158
        /*0414*/ 	.short	0x0100
        /*0416*/ 	.byte	0x08
	.zero		1


	//   ....[47]....
        /*0418*/ 	.word	0x00000cf0
        /*041c*/ 	.word	0x000000ff
        /*0420*/ 	.word	0x00000178
        /*0424*/ 	.short	0x0100
        /*0426*/ 	.byte	0x08
	.zero		1


	//   ....[48]....
        /*0428*/ 	.word	0x00000de0
        /*042c*/ 	.word	0x000000ff
        /*0430*/ 	.word	0x00000180
        /*0434*/ 	.short	0x0100
        /*0436*/ 	.byte	0x07
	.zero		1


	//   ....[49]....
        /*0438*/ 	.word	0x00000df0
        /*043c*/ 	.word	0x000000ff
        /*0440*/ 	.word	0x00000190
        /*0444*/ 	.short	0x0100
        /*0446*/ 	.byte	0x07
	.zero		1


	//   ....[50]....
        /*0448*/ 	.word	0x00000e00
        /*044c*/ 	.word	0x000000ff
        /*0450*/ 	.word	0x00000188
        /*0454*/ 	.short	0x0100
        /*0456*/ 	.byte	0x07
	.zero		1


	//   ....[51]....
        /*0458*/ 	.word	0x00000e10
        /*045c*/ 	.word	0x000000ff
        /*0460*/ 	.word	0x00000198
        /*0464*/ 	.short	0x0100
        /*0466*/ 	.byte	0x07
	.zero		1


	//   ....[52]....
        /*0468*/ 	.word	0x00000f00
        /*046c*/ 	.word	0x000000ff
        /*0470*/ 	.word	0x000001a0
        /*0474*/ 	.short	0x0100
        /*0476*/ 	.byte	0x06
	.zero		1


	//   ....[53]....
        /*0478*/ 	.word	0x000018e0
        /*047c*/ 	.word	0x00000002
        /*0480*/ 	.word	0x00000190
        /*0484*/ 	.short	0x010a
        /*0486*/ 	.byte	0xff
	.zero		1


	//   ....[54]....
        /*0488*/ 	.word	0x00001910
        /*048c*/ 	.word	0x00000002
        /*0490*/ 	.word	0x00000180
        /*0494*/ 	.short	0x0101
        /*0496*/ 	.byte	0xff
	.zero		1


	//   ....[55]....
        /*0498*/ 	.word	0x000019e0
        /*049c*/ 	.word	0x000000ff
        /*04a0*/ 	.word	0x00000068
        /*04a4*/ 	.short	0x010a
        /*04a6*/ 	.byte	0x08
	.zero		1


	//   ....[56]....
        /*04a8*/ 	.word	0x00001ad0
        /*04ac*/ 	.word	0x000000ff
        /*04b0*/ 	.word	0x00000068
        /*04b4*/ 	.short	0x010a
        /*04b6*/ 	.byte	0x31
	.zero		1


	//   ....[57]....
        /*04b8*/ 	.word	0x00001c90
        /*04bc*/ 	.word	0x000000ff
        /*04c0*/ 	.word	0x00000068
        /*04c4*/ 	.short	0x010a
        /*04c6*/ 	.byte	0x08
	.zero		1


	//   ....[58]....
        /*04c8*/ 	.word	0x00001d90
        /*04cc*/ 	.word	0x000000ff
        /*04d0*/ 	.word	0x00000118
        /*04d4*/ 	.short	0x0101
        /*04d6*/ 	.byte	0x07
	.zero		1


	//   ....[59]....
        /*04d8*/ 	.word	0x00001da0
        /*04dc*/ 	.word	0x000000ff
        /*04e0*/ 	.word	0x00000068
        /*04e4*/ 	.short	0x010a
        /*04e6*/ 	.byte	0x08
	.zero		1


	//   ....[60]....
        /*04e8*/ 	.word	0x00001e20
        /*04ec*/ 	.word	0x000000ff
        /*04f0*/ 	.word	0x00000068
        /*04f4*/ 	.short	0x010a
        /*04f6*/ 	.byte	0x11
	.zero		1


	//   ....[61]....
        /*04f8*/ 	.word	0x00001fb0
        /*04fc*/ 	.word	0x000000ff
        /*0500*/ 	.word	0x00000068
        /*0504*/ 	.short	0x010a
        /*0506*/ 	.byte	0x08
	.zero		1


	//   ....[62]....
        /*0508*/ 	.word	0x000020f0
        /*050c*/ 	.word	0x00000002
        /*0510*/ 	.word	0x00000120
        /*0514*/ 	.short	0x010a
        /*0516*/ 	.byte	0xff
	.zero		1


	//   ....[63]....
        /*0518*/ 	.word	0x000021b0
        /*051c*/ 	.word	0x00000002
        /*0520*/ 	.word	0x00000000
        /*0524*/ 	.short	0x0101
        /*0526*/ 	.byte	0xff
	.zero		1


	//   ....[64]....
        /*0528*/ 	.word	0x00002710
        /*052c*/ 	.word	0x000000ff
        /*0530*/ 	.word	0x00000000
        /*0534*/ 	.short	0x010a
        /*0536*/ 	.byte	0x04
	.zero		1


	//   ....[65]....
        /*0538*/ 	.word	0x000027a0
        /*053c*/ 	.word	0x000000ff
        /*0540*/ 	.word	0x00000000
        /*0544*/ 	.short	0x010a
        /*0546*/ 	.byte	0x04
	.zero		1


	//   ....[66]....
        /*0548*/ 	.word	0x00002830
        /*054c*/ 	.word	0x000000ff
        /*0550*/ 	.word	0x00000000
        /*0554*/ 	.short	0x010a
        /*0556*/ 	.byte	0x04
	.zero		1


	//   ....[67]....
        /*0558*/ 	.word	0x000028c0
        /*055c*/ 	.word	0x000000ff
        /*0560*/ 	.word	0x00000000
        /*0564*/ 	.short	0x010a
        /*0566*/ 	.byte	0x04
	.zero		1


	//   ....[68]....
        /*0568*/ 	.word	0x00002950
        /*056c*/ 	.word	0x000000ff
        /*0570*/ 	.word	0x00000000
        /*0574*/ 	.short	0x010a
        /*0576*/ 	.byte	0x04
	.zero		1


	//   ....[69]....
        /*0578*/ 	.word	0x000029e0
        /*057c*/ 	.word	0x000000ff
        /*0580*/ 	.word	0x00000000
        /*0584*/ 	.short	0x010a
        /*0586*/ 	.byte	0x04
	.zero		1


	//   ....[70]....
        /*0588*/ 	.word	0x00002a70
        /*058c*/ 	.word	0x000000ff
        /*0590*/ 	.word	0x00000000
        /*0594*/ 	.short	0x010a
        /*0596*/ 	.byte	0x04
	.zero		1


	//   ....[71]....
        /*0598*/ 	.word	0x00002b00
        /*059c*/ 	.word	0x000000ff
        /*05a0*/ 	.word	0x00000000
        /*05a4*/ 	.short	0x010a
        /*05a6*/ 	.byte	0x04
	.zero		1


	//   ....[72]....
        /*05a8*/ 	.word	0x00002b90
        /*05ac*/ 	.word	0x000000ff
        /*05b0*/ 	.word	0x00000000
        /*05b4*/ 	.short	0x010a
        /*05b6*/ 	.byte	0x04
	.zero		1


	//   ....[73]....
        /*05b8*/ 	.word	0x00002c20
        /*05bc*/ 	.word	0x000000ff
        /*05c0*/ 	.word	0x00000000
        /*05c4*/ 	.short	0x010a
        /*05c6*/ 	.byte	0x04
	.zero		1


	//   ....[74]....
        /*05c8*/ 	.word	0x00002cb0
        /*05cc*/ 	.word	0x000000ff
        /*05d0*/ 	.word	0x00000000
        /*05d4*/ 	.short	0x010a
        /*05d6*/ 	.byte	0x04
	.zero		1


	//   ....[75]....
        /*05d8*/ 	.word	0x00002d40
        /*05dc*/ 	.word	0x000000ff
        /*05e0*/ 	.word	0x00000000
        /*05e4*/ 	.short	0x010a
        /*05e6*/ 	.byte	0x04
	.zero		1


	//   ....[76]....
        /*05e8*/ 	.word	0x00002de0
        /*05ec*/ 	.word	0x00000000
        /*05f0*/ 	.word	0x00000000
        /*05f4*/ 	.short	0x010a
        /*05f6*/ 	.byte	0xff
	.zero		1


	//   ....[77]....
        /*05f8*/ 	.word	0x00002f00
        /*05fc*/ 	.word	0x00000000
        /*0600*/ 	.word	0x00000180
        /*0604*/ 	.short	0x010a
        /*0606*/ 	.byte	0xff
	.zero		1


	//   ....[78]....
        /*0608*/ 	.word	0x00002f70
        /*060c*/ 	.word	0x00000000
        /*0610*/ 	.word	0x00000000
        /*0614*/ 	.short	0x0101
        /*0616*/ 	.byte	0xff
	.zero		1


	//   ....[79]....
        /*0618*/ 	.word	0x00002f90
        /*061c*/ 	.word	0x000000ff
        /*0620*/ 	.word	0x00000130
        /*0624*/ 	.short	0x010a
        /*0626*/ 	.byte	0x05
	.zero		1


	//   ....[80]....
        /*0628*/ 	.word	0x000030b0
        /*062c*/ 	.word	0x00000000
        /*0630*/ 	.word	0x00000120
        /*0634*/ 	.short	0x010a
        /*0636*/ 	.byte	0xff
	.zero		1


	//   ....[81]....
        /*0638*/ 	.word	0x000031b0
        /*063c*/ 	.word	0x00000000
        /*0640*/ 	.word	0x00000000
        /*0644*/ 	.short	0x0101
        /*0646*/ 	.byte	0xff
	.zero		1


	//   ....[82]....
        /*0648*/ 	.word	0x00003240
        /*064c*/ 	.word	0x000000ff
        /*0650*/ 	.word	0x00000130
        /*0654*/ 	.short	0x0106
        /*0656*/ 	.byte	0x05
	.zero		1


	//   ....[83]....
        /*0658*/ 	.word	0x00003260
        /*065c*/ 	.word	0x000000ff
        /*0660*/ 	.word	0x00000130
        /*0664*/ 	.short	0x010a
        /*0666*/ 	.byte	0x05
	.zero		1


	//   ....[84]....
        /*0668*/ 	.word	0x000032f0
        /*066c*/ 	.word	0x000000ff
        /*0670*/ 	.word	0x00000130
        /*0674*/ 	.short	0x0106
        /*0676*/ 	.byte	0x04
	.zero		1


	//   ....[85]....
        /*0678*/ 	.word	0x00003330
        /*067c*/ 	.word	0x00000000
        /*0680*/ 	.word	0x00000130
        /*0684*/ 	.short	0x010a
        /*0686*/ 	.byte	0xff
	.zero		1


	//   ....[86]....
        /*0688*/ 	.word	0x00003570
        /*068c*/ 	.word	0x000000ff
        /*0690*/ 	.word	0x00000008
        /*0694*/ 	.short	0x010a
        /*0696*/ 	.byte	0x06
	.zero		1


	//   ....[87]....
        /*0698*/ 	.word	0x00003590
        /*069c*/ 	.word	0x000000ff
        /*06a0*/ 	.word	0x00000008
        /*06a4*/ 	.short	0x010a
        /*06a6*/ 	.byte	0x06
	.zero		1


	//   ....[88]....
        /*06a8*/ 	.word	0x00003720
        /*06ac*/ 	.word	0x000000ff
        /*06b0*/ 	.word	0x00000008
        /*06b4*/ 	.short	0x010a
        /*06b6*/ 	.byte	0x06
	.zero		1


	//   ....[89]....
        /*06b8*/ 	.word	0x00003740
        /*06bc*/ 	.word	0x000000ff
        /*06c0*/ 	.word	0x00000008
        /*06c4*/ 	.short	0x010a
        /*06c6*/ 	.byte	0x06
	.zero		1


	//   ....[90]....
        /*06c8*/ 	.word	0x00003800
        /*06cc*/ 	.word	0x000000ff
        /*06d0*/ 	.word	0x00000000
        /*06d4*/ 	.short	0x0101
        /*06d6*/ 	.byte	0x07
	.zero		1


	//   ....[91]....
        /*06d8*/ 	.word	0x00003b40
        /*06dc*/ 	.word	0x00000000
        /*06e0*/ 	.word	0x00000120
        /*06e4*/ 	.short	0x010a
        /*06e6*/ 	.byte	0xff
	.zero		1


	//   ....[92]....
        /*06e8*/ 	.word	0x00003c00
        /*06ec*/ 	.word	0x00000000
        /*06f0*/ 	.word	0x00000000
        /*06f4*/ 	.short	0x0101
        /*06f6*/ 	.byte	0xff
	.zero		1


	//   ....[93]....
        /*06f8*/ 	.word	0x00003cc0
        /*06fc*/ 	.word	0x000000ff
        /*0700*/ 	.word	0x00000000
        /*0704*/ 	.short	0x010a
        /*0706*/ 	.byte	0x08
	.zero		1


	//   ....[94]....
        /*0708*/ 	.word	0x00003cd0
        /*070c*/ 	.word	0x000000ff
        /*0710*/ 	.word	0x00000160
        /*0714*/ 	.short	0x010a
        /*0716*/ 	.byte	0x09
	.zero		1


	//   ....[95]....
        /*0718*/ 	.word	0x00003d80
        /*071c*/ 	.word	0x000000ff
        /*0720*/ 	.word	0x00000000
        /*0724*/ 	.short	0x010a
        /*0726*/ 	.byte	0x08
	.zero		1


	//   ....[96]....
        /*0728*/ 	.word	0x00003eb0
        /*072c*/ 	.word	0x000000ff
        /*0730*/ 	.word	0x00000000
        /*0734*/ 	.short	0x010a
        /*0736*/ 	.byte	0x1e
	.zero		1


	//   ....[97]....
        /*0738*/ 	.word	0x000041b0
        /*073c*/ 	.word	0x000000ff
        /*0740*/ 	.word	0x00000000
        /*0744*/ 	.short	0x010a
        /*0746*/ 	.byte	0x08
	.zero		1


	//   ....[98]....
        /*0748*/ 	.word	0x00004240
        /*074c*/ 	.word	0x000000ff
        /*0750*/ 	.word	0x00000000
        /*0754*/ 	.short	0x010a
        /*0756*/ 	.byte	0x08
	.zero		1


	//   ....[99]....
        /*0758*/ 	.word	0x000042d0
        /*075c*/ 	.word	0x000000ff
        /*0760*/ 	.word	0x00000000
        /*0764*/ 	.short	0x010a
        /*0766*/ 	.byte	0x08
	.zero		1


	//   ....[100]....
        /*0768*/ 	.word	0x00004370
        /*076c*/ 	.word	0x00000000
        /*0770*/ 	.word	0x00000000
        /*0774*/ 	.short	0x010a
        /*0776*/ 	.byte	0xff
	.zero		1


	//   ....[101]....
        /*0778*/ 	.word	0x000043b0
        /*077c*/ 	.word	0x00000000
        /*0780*/ 	.word	0x00000000
        /*0784*/ 	.short	0x010a
        /*0786*/ 	.byte	0xff
	.zero		1


	//   ....[102]....
        /*0788*/ 	.word	0x00004420
        /*078c*/ 	.word	0x000000ff
        /*0790*/ 	.word	0x00000000
        /*0794*/ 	.short	0x0101
        /*0796*/ 	.byte	0x05
	.zero		1


	//   ....[103]....
        /*0798*/ 	.word	0x00004460
        /*079c*/ 	.word	0x000000ff
        /*07a0*/ 	.word	0x000001a0
        /*07a4*/ 	.short	0x010a
        /*07a6*/ 	.byte	0x07
	.zero		1


	//   ....[104]....
        /*07a8*/ 	.word	0x000044b0
        /*07ac*/ 	.word	0x000000ff
        /*07b0*/ 	.word	0x00000000
        /*07b4*/ 	.short	0x0101
        /*07b6*/ 	.byte	0x05
	.zero		1


	//   ....[105]....
        /*07b8*/ 	.word	0x00004900
        /*07bc*/ 	.word	0x00000000
        /*07c0*/ 	.word	0x00000120
        /*07c4*/ 	.short	0x010a
        /*07c6*/ 	.byte	0xff
	.zero		1


	//   ....[106]....
        /*07c8*/ 	.word	0x000049c0
        /*07cc*/ 	.word	0x00000000
        /*07d0*/ 	.word	0x00000000
        /*07d4*/ 	.short	0x0101
        /*07d6*/ 	.byte	0xff
	.zero		1


	//   ....[107]....
        /*07d8*/ 	.word	0x00004ce0
        /*07dc*/ 	.word	0x000000ff
        /*07e0*/ 	.word	0x00000118
        /*07e4*/ 	.short	0x010a
        /*07e6*/ 	.byte	0x06
	.zero		1


	//   ....[108]....
        /*07e8*/ 	.word	0x00004ed0
        /*07ec*/ 	.word	0x000000ff
        /*07f0*/ 	.word	0x000000f0
        /*07f4*/ 	.short	0x010a
        /*07f6*/ 	.byte	0x06
	.zero		1


	//   ....[109]....
        /*07f8*/ 	.word	0x000050c0
        /*07fc*/ 	.word	0x000000ff
        /*0800*/ 	.word	0x000000d0
        /*0804*/ 	.short	0x010b
        /*0806*/ 	.byte	0x06
	.zero		1


	//   ....[110]....
        /*0808*/ 	.word	0x000050d0
        /*080c*/ 	.word	0x000000ff
        /*0810*/ 	.word	0x00000000
        /*0814*/ 	.short	0x0101
        /*0816*/ 	.byte	0x0e
	.zero		1


	//   ....[111]....
        /*0818*/ 	.word	0x000050e0
        /*081c*/ 	.word	0x000000ff
        /*0820*/ 	.word	0x000000f8
        /*0824*/ 	.short	0x010a
        /*0826*/ 	.byte	0x06
	.zero		1


	//   ....[112]....
        /*0828*/ 	.word	0x000052a0
        /*082c*/ 	.word	0x000000ff
        /*0830*/ 	.word	0x000000d8
        /*0834*/ 	.short	0x010b
        /*0836*/ 	.byte	0x06
	.zero		1


	//   ....[113]....
        /*0838*/ 	.word	0x000052b0
        /*083c*/ 	.word	0x000000ff
        /*0840*/ 	.word	0x00000000
        /*0844*/ 	.short	0x0101
        /*0846*/ 	.byte	0x0e
	.zero		1


	//   ....[114]....
        /*0848*/ 	.word	0x000052c0
        /*084c*/ 	.word	0x000000ff
        /*0850*/ 	.word	0x00000100
        /*0854*/ 	.short	0x010a
        /*0856*/ 	.byte	0x06
	.zero		1


	//   ....[115]....
        /*0858*/ 	.word	0x000054b0
        /*085c*/ 	.word	0x000000ff
        /*0860*/ 	.word	0x000000e0
        /*0864*/ 	.short	0x010b
        /*0866*/ 	.byte	0x06
	.zero		1


	//   ....[116]....
        /*0868*/ 	.word	0x00005520
        /*086c*/ 	.word	0x000000ff
        /*0870*/ 	.word	0x00000000
        /*0874*/ 	.short	0x0101
        /*0876*/ 	.byte	0x0e
	.zero		1


	//   ....[117]....
        /*0878*/ 	.word	0x00005530
        /*087c*/ 	.word	0x000000ff
        /*0880*/ 	.word	0x00000108
        /*0884*/ 	.short	0x010a
        /*0886*/ 	.byte	0x06
	.zero		1


	//   ....[118]....
        /*0888*/ 	.word	0x000057d0
        /*088c*/ 	.word	0x000000ff
        /*0890*/ 	.word	0x000000e8
        /*0894*/ 	.short	0x010b
        /*0896*/ 	.byte	0x06
	.zero		1


	//   ....[119]....
        /*0898*/ 	.word	0x000057f0
        /*089c*/ 	.word	0x000000ff
        /*08a0*/ 	.word	0x00000000
        /*08a4*/ 	.short	0x0101
        /*08a6*/ 	.byte	0x07
	.zero		1


	//   ....[120]....
        /*08a8*/ 	.word	0x00005820
        /*08ac*/ 	.word	0x000000ff
        /*08b0*/ 	.word	0x000000f0
        /*08b4*/ 	.short	0x010a
        /*08b6*/ 	.byte	0x06
	.zero		1


	//   ....[121]....
        /*08b8*/ 	.word	0x00005840
        /*08bc*/ 	.word	0x000000ff
        /*08c0*/ 	.word	0x000000f8
        /*08c4*/ 	.short	0x010a
        /*08c6*/ 	.byte	0x06
	.zero		1


	//   ....[122]....
        /*08c8*/ 	.word	0x00005860
        /*08cc*/ 	.word	0x000000ff
        /*08d0*/ 	.word	0x00000100
        /*08d4*/ 	.short	0x010a
        /*08d6*/ 	.byte	0x06
	.zero		1


	//   ....[123]....
        /*08d8*/ 	.word	0x000058a0
        /*08dc*/ 	.word	0x00000000
        /*08e0*/ 	.word	0x00000108
        /*08e4*/ 	.short	0x010a
        /*08e6*/ 	.byte	0xff
	.zero		1


	//   ....[124]....
        /*08e8*/ 	.word	0x00005c60
        /*08ec*/ 	.word	0x00000000
        /*08f0*/ 	.word	0x00000120
        /*08f4*/ 	.short	0x010a
        /*08f6*/ 	.byte	0xff
	.zero		1


	//   ....[125]....
        /*08f8*/ 	.word	0x00005d70
        /*08fc*/ 	.word	0x00000000
        /*0900*/ 	.word	0x00000000
        /*0904*/ 	.short	0x0101
        /*0906*/ 	.byte	0xff
	.zero		1


	//   ....[126]....
        /*0908*/ 	.word	0x00006900
        /*090c*/ 	.word	0x000000ff
        /*0910*/ 	.word	0x000000d0
        /*0914*/ 	.short	0x010a
        /*0916*/ 	.byte	0x2c
	.zero		1


	//   ....[127]....
        /*0918*/ 	.word	0x00006980
        /*091c*/ 	.word	0x00000053
        /*0920*/ 	.word	0x00000140
        /*0924*/ 	.short	0x010a
        /*0926*/ 	.byte	0xff
	.zero		1


	//   ....[128]....
        /*0928*/ 	.word	0x00006a90
        /*092c*/ 	.word	0x000000ff
        /*0930*/ 	.word	0x000000d0
        /*0934*/ 	.short	0x010a
        /*0936*/ 	.byte	0x2c
	.zero		1


	//   ....[129]....
        /*0938*/ 	.word	0x00006b60
        /*093c*/ 	.word	0x00000053
        /*0940*/ 	.word	0x00000140
        /*0944*/ 	.short	0x010a
        /*0946*/ 	.byte	0xff
	.zero		1


	//   ....[130]....
        /*0948*/ 	.word	0x00007310
        /*094c*/ 	.word	0x00000000
        /*0950*/ 	.word	0x00000000
        /*0954*/ 	.short	0x0101
        /*0956*/ 	.byte	0xff
	.zero		1


	//   ....[131]....
        /*0958*/ 	.word	0x00007320
        /*095c*/ 	.word	0x00000003
        /*0960*/ 	.word	0x000000d0
        /*0964*/ 	.short	0x010a
        /*0966*/ 	.byte	0xff
	.zero		1


	//   ....[132]....
        /*0968*/ 	.word	0x000073e0
        /*096c*/ 	.word	0x00000003
        /*0970*/ 	.word	0x000000d0
        /*0974*/ 	.short	0x010a
        /*0976*/ 	.byte	0xff
	.zero		1


	//   ....[133]....
        /*0978*/ 	.word	0x00007bd0
        /*097c*/ 	.word	0x00000000
        /*0980*/ 	.word	0x00000000
        /*0984*/ 	.short	0x0101
        /*0986*/ 	.byte	0xff
	.zero		1


	//   ....[134]....
        /*0988*/ 	.word	0x00007bf0
        /*098c*/ 	.word	0x00000003
        /*0990*/ 	.word	0x000000d0
        /*0994*/ 	.short	0x010a
        /*0996*/ 	.byte	0xff
	.zero		1


	//   ....[135]....
        /*0998*/ 	.word	0x00007ca0
        /*099c*/ 	.word	0x00000003
        /*09a0*/ 	.word	0x000000d0
        /*09a4*/ 	.short	0x010a
        /*09a6*/ 	.byte	0xff
	.zero		1


	//   ....[136]....
        /*09a8*/ 	.word	0x00008490
        /*09ac*/ 	.word	0x00000000
        /*09b0*/ 	.word	0x00000000
        /*09b4*/ 	.short	0x0101
        /*09b6*/ 	.byte	0xff
	.zero		1


	//   ....[137]....
        /*09b8*/ 	.word	0x000084b0
        /*09bc*/ 	.word	0x00000004
        /*09c0*/ 	.word	0x000000d0
        /*09c4*/ 	.short	0x010a
        /*09c6*/ 	.byte	0xff
	.zero		1


	//   ....[138]....
        /*09c8*/ 	.word	0x00008560
        /*09cc*/ 	.word	0x00000004
        /*09d0*/ 	.word	0x000000d0
        /*09d4*/ 	.short	0x010a
        /*09d6*/ 	.byte	0xff
	.zero		1


	//   ....[139]....
        /*09d8*/ 	.word	0x00008810
        /*09dc*/ 	.word	0x00000053
        /*09e0*/ 	.word	0x00000000
        /*09e4*/ 	.short	0x0101
        /*09e6*/ 	.byte	0xff
	.zero		1


	//   ....[140]....
        /*09e8*/ 	.word	0x00008da0
        /*09ec*/ 	.word	0x00000000
        /*09f0*/ 	.word	0x00000000
        /*09f4*/ 	.short	0x0101
        /*09f6*/ 	.byte	0xff
	.zero		1


	//   ....[141]....
        /*09f8*/ 	.word	0x00009030
        /*09fc*/ 	.word	0x000000ff
        /*0a00*/ 	.word	0x00000000
        /*0a04*/ 	.short	0x0101
        /*0a06*/ 	.byte	0x04
	.zero		1


	//   ....[142]....
        /*0a08*/ 	.word	0x00009050
        /*0a0c*/ 	.word	0x00000002
        /*0a10*/ 	.word	0x00000190
        /*0a14*/ 	.short	0x010a
        /*0a16*/ 	.byte	0xff
	.zero		1


	//   ....[143]....
        /*0a18*/ 	.word	0x000090b0
        /*0a1c*/ 	.word	0x00000002
        /*0a20*/ 	.word	0x00000068
        /*0a24*/ 	.short	0x010a
        /*0a26*/ 	.byte	0xff
	.zero		1


	//   ....[144]....
        /*0a28*/ 	.word	0x00009110
        /*0a2c*/ 	.word	0x00000002
        /*0a30*/ 	.word	0x00000068
        /*0a34*/ 	.short	0x010a
        /*0a36*/ 	.byte	0xff
	.zero		1


	//   ....[145]....
        /*0a38*/ 	.word	0x00009160
        /*0a3c*/ 	.word	0x00000002
        /*0a40*/ 	.word	0x00000120
        /*0a44*/ 	.short	0x010a
        /*0a46*/ 	.byte	0xff
	.zero		1


	//   ....[146]....
        /*0a48*/ 	.word	0x000091c0
        /*0a4c*/ 	.word	0x00000000
        /*0a50*/ 	.word	0x00000000
        /*0a54*/ 	.short	0x010a
        /*0a56*/ 	.byte	0xff
	.zero		1


	//   ....[147]....
        /*0a58*/ 	.word	0x00009220
        /*0a5c*/ 	.word	0x00000000
        /*0a60*/ 	.word	0x00000000
        /*0a64*/ 	.short	0x010a
        /*0a66*/ 	.byte	0xff
	.zero		1


	//   ....[148]....
        /*0a68*/ 	.word	0x00009280
        /*0a6c*/ 	.word	0x00000000
        /*0a70*/ 	.word	0x00000000
        /*0a74*/ 	.short	0x010a
        /*0a76*/ 	.byte	0xff
	.zero		1


	//   ....[149]....
        /*0a78*/ 	.word	0x000092e0
        /*0a7c*/ 	.word	0x00000000
        /*0a80*/ 	.word	0x00000000
        /*0a84*/ 	.short	0x010a
        /*0a86*/ 	.byte	0xff
	.zero		1


	//   ....[150]....
        /*0a88*/ 	.word	0x00009340
        /*0a8c*/ 	.word	0x00000000
        /*0a90*/ 	.word	0x00000000
        /*0a94*/ 	.short	0x010a
        /*0a96*/ 	.byte	0xff
	.zero		1


	//   ....[151]....
        /*0a98*/ 	.word	0x000093a0
        /*0a9c*/ 	.word	0x00000000
        /*0aa0*/ 	.word	0x00000000
        /*0aa4*/ 	.short	0x010a
        /*0aa6*/ 	.byte	0xff
	.zero		1


	//   ....[152]....
        /*0aa8*/ 	.word	0x00009400
        /*0aac*/ 	.word	0x00000000
        /*0ab0*/ 	.word	0x00000000
        /*0ab4*/ 	.short	0x010a
        /*0ab6*/ 	.byte	0xff
	.zero		1


	//   ....[153]....
        /*0ab8*/ 	.word	0x00009460
        /*0abc*/ 	.word	0x00000000
        /*0ac0*/ 	.word	0x00000000
        /*0ac4*/ 	.short	0x010a
        /*0ac6*/ 	.byte	0xff
	.zero		1


	//   ....[154]....
        /*0ac8*/ 	.word	0x000094c0
        /*0acc*/ 	.word	0x00000000
        /*0ad0*/ 	.word	0x00000000
        /*0ad4*/ 	.short	0x010a
        /*0ad6*/ 	.byte	0xff
	.zero		1


	//   ....[155]....
        /*0ad8*/ 	.word	0x00009520
        /*0adc*/ 	.word	0x00000000
        /*0ae0*/ 	.word	0x00000000
        /*0ae4*/ 	.short	0x010a
        /*0ae6*/ 	.byte	0xff
	.zero		1


	//   ....[156]....
        /*0ae8*/ 	.word	0x00009580
        /*0aec*/ 	.word	0x00000000
        /*0af0*/ 	.word	0x00000000
        /*0af4*/ 	.short	0x010a
        /*0af6*/ 	.byte	0xff
	.zero		1


	//   ....[157]....
        /*0af8*/ 	.word	0x000095e0
        /*0afc*/ 	.word	0x00000000
        /*0b00*/ 	.word	0x00000000
        /*0b04*/ 	.short	0x010a
        /*0b06*/ 	.byte	0xff
	.zero		1


	//   ....[158]....
        /*0b08*/ 	.word	0x00009630
        /*0b0c*/ 	.word	0x00000000
        /*0b10*/ 	.word	0x00000180
        /*0b14*/ 	.short	0x010a
        /*0b16*/ 	.byte	0xff
	.zero		1


	//   ....[159]....
        /*0b18*/ 	.word	0x00009690
        /*0b1c*/ 	.word	0x00000000
        /*0b20*/ 	.word	0x00000130
        /*0b24*/ 	.short	0x010a
        /*0b26*/ 	.byte	0xff
	.zero		1


	//   ....[160]....
        /*0b28*/ 	.word	0x000096e0
        /*0b2c*/ 	.word	0x00000000
        /*0b30*/ 	.word	0x00000120
        /*0b34*/ 	.short	0x010a
        /*0b36*/ 	.byte	0xff
	.zero		1


	//   ....[161]....
        /*0b38*/ 	.word	0x00009740
        /*0b3c*/ 	.word	0x00000000
        /*0b40*/ 	.word	0x00000130
        /*0b44*/ 	.short	0x010a
        /*0b46*/ 	.byte	0xff
	.zero		1


	//   ....[162]....
        /*0b48*/ 	.word	0x000097a0
        /*0b4c*/ 	.word	0x00000004
        /*0b50*/ 	.word	0x00000008
        /*0b54*/ 	.short	0x010a
        /*0b56*/ 	.byte	0xff
	.zero		1


	//   ....[163]....
        /*0b58*/ 	.word	0x00009880
        /*0b5c*/ 	.word	0x00000002
        /*0b60*/ 	.word	0x00000008
        /*0b64*/ 	.short	0x010a
        /*0b66*/ 	.byte	0xff
	.zero		1


	//   ....[164]....
        /*0b68*/ 	.word	0x000098d0
        /*0b6c*/ 	.word	0x00000000
        /*0b70*/ 	.word	0x00000120
        /*0b74*/ 	.short	0x010a
        /*0b76*/ 	.byte	0xff
	.zero		1


	//   ....[165]....
        /*0b78*/ 	.word	0x00009930
        /*0b7c*/ 	.word	0x00000000
        /*0b80*/ 	.word	0x00000160
        /*0b84*/ 	.short	0x010a
        /*0b86*/ 	.byte	0xff
	.zero		1


	//   ....[166]....
        /*0b88*/ 	.word	0x00009990
        /*0b8c*/ 	.word	0x00000000
        /*0b90*/ 	.word	0x00000000
        /*0b94*/ 	.short	0x010a
        /*0b96*/ 	.byte	0xff
	.zero		1


	//   ....[167]....
        /*0b98*/ 	.word	0x000099f0
        /*0b9c*/ 	.word	0x00000000
        /*0ba0*/ 	.word	0x00000000
        /*0ba4*/ 	.short	0x010a
        /*0ba6*/ 	.byte	0xff
	.zero		1


	//   ....[168]....
        /*0ba8*/ 	.word	0x00009a50
        /*0bac*/ 	.word	0x00000000
        /*0bb0*/ 	.word	0x00000000
        /*0bb4*/ 	.short	0x010a
        /*0bb6*/ 	.byte	0xff
	.zero		1


	//   ....[169]....
        /*0bb8*/ 	.word	0x00009ab0
        /*0bbc*/ 	.word	0x00000000
        /*0bc0*/ 	.word	0x00000000
        /*0bc4*/ 	.short	0x010a
        /*0bc6*/ 	.byte	0xff
	.zero		1


	//   ....[170]....
        /*0bc8*/ 	.word	0x00009b10
        /*0bcc*/ 	.word	0x00000000
        /*0bd0*/ 	.word	0x000001a0
        /*0bd4*/ 	.short	0x010a
        /*0bd6*/ 	.byte	0xff
	.zero		1


	//   ....[171]....
        /*0bd8*/ 	.word	0x00009b60
        /*0bdc*/ 	.word	0x00000000
        /*0be0*/ 	.word	0x00000120
        /*0be4*/ 	.short	0x010a
        /*0be6*/ 	.byte	0xff
	.zero		1


	//   ....[172]....
        /*0be8*/ 	.word	0x00009bc0
        /*0bec*/ 	.word	0x00000000
        /*0bf0*/ 	.word	0x00000118
        /*0bf4*/ 	.short	0x010a
        /*0bf6*/ 	.byte	0xff
	.zero		1


	//   ....[173]....
        /*0bf8*/ 	.word	0x00009c20
        /*0bfc*/ 	.word	0x00000000
        /*0c00*/ 	.word	0x000000f0
        /*0c04*/ 	.short	0x010a
        /*0c06*/ 	.byte	0xff
	.zero		1


	//   ....[174]....
        /*0c08*/ 	.word	0x00009c80
        /*0c0c*/ 	.word	0x00000000
        /*0c10*/ 	.word	0x000000f8
        /*0c14*/ 	.short	0x010a
        /*0c16*/ 	.byte	0xff
	.zero		1


	//   ....[175]....
        /*0c18*/ 	.word	0x00009ce0
        /*0c1c*/ 	.word	0x00000000
        /*0c20*/ 	.word	0x00000100
        /*0c24*/ 	.short	0x010a
        /*0c26*/ 	.byte	0xff
	.zero		1


	//   ....[176]....
        /*0c28*/ 	.word	0x00009d40
        /*0c2c*/ 	.word	0x00000000
        /*0c30*/ 	.word	0x00000108
        /*0c34*/ 	.short	0x010a
        /*0c36*/ 	.byte	0xff
	.zero		1


	//   ....[177]....
        /*0c38*/ 	.word	0x00009da0
        /*0c3c*/ 	.word	0x00000000
        /*0c40*/ 	.word	0x000000f0
        /*0c44*/ 	.short	0x010a
        /*0c46*/ 	.byte	0xff
	.zero		1


	//   ....[178]....
        /*0c48*/ 	.word	0x00009e00
        /*0c4c*/ 	.word	0x00000000
        /*0c50*/ 	.word	0x000000f8
        /*0c54*/ 	.short	0x010a
        /*0c56*/ 	.byte	0xff
	.zero		1


	//   ....[179]....
        /*0c58*/ 	.word	0x00009e60
        /*0c5c*/ 	.word	0x00000000
        /*0c60*/ 	.word	0x00000100
        /*0c64*/ 	.short	0x010a
        /*0c66*/ 	.byte	0xff
	.zero		1


	//   ....[180]....
        /*0c68*/ 	.word	0x00009eb0
        /*0c6c*/ 	.word	0x00000000
        /*0c70*/ 	.word	0x00000120
        /*0c74*/ 	.short	0x010a
        /*0c76*/ 	.byte	0xff
	.zero		1


	//   ....[181]....
        /*0c78*/ 	.word	0x00009f10
        /*0c7c*/ 	.word	0x00000003
        /*0c80*/ 	.word	0x000000d0
        /*0c84*/ 	.short	0x010a
        /*0c86*/ 	.byte	0xff
	.zero		1


	//   ....[182]....
        /*0c88*/ 	.word	0x00009f60
        /*0c8c*/ 	.word	0x00000053
        /*0c90*/ 	.word	0x00000140
        /*0c94*/ 	.short	0x010a
        /*0c96*/ 	.byte	0xff
	.zero		1


	//   ....[183]....
        /*0c98*/ 	.word	0x00009fb0
        /*0c9c*/ 	.word	0x00000003
        /*0ca0*/ 	.word	0x000000d0
        /*0ca4*/ 	.short	0x010a
        /*0ca6*/ 	.byte	0xff
	.zero		1


	//   ....[184]....
        /*0ca8*/ 	.word	0x0000a000
        /*0cac*/ 	.word	0x00000003
        /*0cb0*/ 	.word	0x000000d0
        /*0cb4*/ 	.short	0x010a
        /*0cb6*/ 	.byte	0xff
	.zero		1


	//   ....[185]....
        /*0cb8*/ 	.word	0x0000a050
        /*0cbc*/ 	.word	0x00000004
        /*0cc0*/ 	.word	0x000000d0
        /*0cc4*/ 	.short	0x010a
        /*0cc6*/ 	.byte	0xff
	.zero		1


	//----- nvinfo : EIATTR_NUM_MBARRIERS
	.align		4
.L_47:
        /*0cc8*/ 	.byte	0x03, 0x38
        /*0cca*/ 	.short	0x0035


	//----- nvinfo : EIATTR_EXIT_INSTR_OFFSETS
	.align		4
        /*0ccc*/ 	.byte	0x04, 0x1c
        /*0cce*/ 	.short	(.L_49 - .L_48)


	//   ....[0]....
.L_48:
        /*0cd0*/ 	.word	0x00002e10


	//   ....[1]....
        /*0cd4*/ 	.word	0x00003300


	//   ....[2]....
        /*0cd8*/ 	.word	0x00003360


	//   ....[3]....
        /*0cdc*/ 	.word	0x000046e0


	//   ....[4]....
        /*0ce0*/ 	.word	0x000058d0


	//   ....[5]....
        /*0ce4*/ 	.word	0x00005910


	//   ....[6]....
        /*0ce8*/ 	.word	0x00008f30


	//   ....[7]....
        /*0cec*/ 	.word	0x00008fa0


	//   ....[8]....
        /*0cf0*/ 	.word	0x00008fd0


	//   ....[9]....
        /*0cf4*/ 	.word	0x00009040


	//----- nvinfo : EIATTR_MAX_THREADS
	.align		4
.L_49:
        /*0cf8*/ 	.byte	0x04, 0x05
        /*0cfa*/ 	.short	(.L_51 - .L_50)
.L_50:
        /*0cfc*/ 	.word	0x00000100
        /*0d00*/ 	.word	0x00000001
        /*0d04*/ 	.word	0x00000001


	//----- nvinfo : EIATTR_CRS_STACK_SIZE
	.align		4
.L_51:
        /*0d08*/ 	.byte	0x04, 0x1e
        /*0d0a*/ 	.short	(.L_53 - .L_52)
.L_52:
        /*0d0c*/ 	.word	0x00000000


	//----- nvinfo : EIATTR_CBANK_PARAM_SIZE
	.align		4
.L_53:
        /*0d10*/ 	.byte	0x03, 0x19
        /*0d12*/ 	.short	0x0800


	//----- nvinfo : EIATTR_PARAM_CBANK
	.align		4
        /*0d14*/ 	.byte	0x04, 0x0a
        /*0d16*/ 	.short	(.L_55 - .L_54)
	.align		4
.L_54:
        /*0d18*/ 	.word	index@(.nv.constant0._ZN7cutlass13device_kernelINS_4gemm6kernel13GemmUniversalIN4cute5tupleIJiiiiEEENS1_10collective13CollectiveMmaINS1_35MainloopSm100TmaUmmaWarpSpecializedILi13ELi2ELi4ENS5_IJNS4_1CILi2EEENSA_ILi1EEESC_EEEEENS5_IJNSA_ILi128EEESF_NSA_ILi64EEEEEENS_6half_tENS5_IJlSC_lEEESI_SJ_NS4_8TiledMMAINS4_8MMA_AtomIJNS4_26SM100_MMA_F16BF16_2x1SM_SSISI_SI_fLi128ELi128ELNS4_4UMMA5MajorE0ELSO_0ELNSN_7ScaleInE0ELSP_0EEEEEENS4_6LayoutINS5_IJSC_SC_SC_EEENS5_IJNSA_ILi0EEESU_SU_EEEEENS5_IJNS4_10UnderscoreESX_SX_EEEEENS4_18SM100_TMA_2SM_LOADENS4_14ComposedLayoutINS4_7SwizzleILi3ELi4ELi3EEENS4_18smem_ptr_flag_bitsILi16EEENSS_INS5_IJNSA_ILi8EEESG_EEENS5_IJSG_SC_EEEEEEEvNS4_8identityES10_S1A_vS1B_EENS_8epilogue10collective18CollectiveEpilogueINS1D_23Sm100TmaWarpSpecializedILi4ELi2ELi16ELb1ELb0EEEJNS5_IJSG_SF_SG_EEENS5_IJNSS_ISG_SC_EENSS_INS5_IJNSA_ILi16EEESB_EEENS5_IJSC_SG_EEEEEEEESI_SJ_SI_SJ_NS1D_6fusion15FusionCallbacksIS1H_NS1P_23LinCombPerRowBiasEltActINS1D_6thread4ReLuESI_fSI_SI_fLi8ELNS_15FloatRoundStyleE2EEES1I_S1O_JEEENS4_5SM1004TMEM4LOAD26SM100_TMEM_LOAD_32dp32b16xENS4_13SM90_TMA_LOADENS11_INS12_ILi1ELi4ELi3EEES15_NSS_INS5_IJS16_S1K_EEENS5_IJS1K_SC_EEEEEEENS4_39AutoVectorizingCopyWithAssumedAlignmentILi128EEENS4_14SM90_TMA_STOREES26_S28_S28_EEEvvEEEEvNT_6ParamsE)
        /*0d1c*/ 	.short	0x0380
        /*0d1e*/ 	.short	0x0800


	//----- nvinfo : EIATTR_SW_WAR
	.align		4
.L_55:
        /*0d20*/ 	.byte	0x04, 0x36
        /*0d22*/ 	.short	(.L_57 - .L_56)
.L_56:
        /*0d24*/ 	.word	0x00000008
.L_57:


//--------------------- .nv.callgraph             --------------------------
	.section	.nv.callgraph,"",@"SHT_CUDA_CALLGRAPH"
	.align	4
	.sectionentsize	8
	.align		4
        /*0000*/ 	.word	0x00000000
	.align		4
        /*0004*/ 	.word	0xffffffff
	.align		4
        /*0008*/ 	.word	index@(_ZN7cutlass13device_kernelINS_4gemm6kernel13GemmUniversalIN4cute5tupleIJiiiiEEENS1_10collective13CollectiveMmaINS1_35MainloopSm100TmaUmmaWarpSpecializedILi13ELi2ELi4ENS5_IJNS4_1CILi2EEENSA_ILi1EEESC_EEEEENS5_IJNSA_ILi128EEESF_NSA_ILi64EEEEEENS_6half_tENS5_IJlSC_lEEESI_SJ_NS4_8TiledMMAINS4_8MMA_AtomIJNS4_26SM100_MMA_F16BF16_2x1SM_SSISI_SI_fLi128ELi128ELNS4_4UMMA5MajorE0ELSO_0ELNSN_7ScaleInE0ELSP_0EEEEEENS4_6LayoutINS5_IJSC_SC_SC_EEENS5_IJNSA_ILi0EEESU_SU_EEEEENS5_IJNS4_10UnderscoreESX_SX_EEEEENS4_18SM100_TMA_2SM_LOADENS4_14ComposedLayoutINS4_7SwizzleILi3ELi4ELi3EEENS4_18smem_ptr_flag_bitsILi16EEENSS_INS5_IJNSA_ILi8EEESG_EEENS5_IJSG_SC_EEEEEEEvNS4_8identityES10_S1A_vS1B_EENS_8epilogue10collective18CollectiveEpilogueINS1D_23Sm100TmaWarpSpecializedILi4ELi2ELi16ELb1ELb0EEEJNS5_IJSG_SF_SG_EEENS5_IJNSS_ISG_SC_EENSS_INS5_IJNSA_ILi16EEESB_EEENS5_IJSC_SG_EEEEEEEESI_SJ_SI_SJ_NS1D_6fusion15FusionCallbacksIS1H_NS1P_23LinCombPerRowBiasEltActINS1D_6thread4ReLuESI_fSI_SI_fLi8ELNS_15FloatRoundStyleE2EEES1I_S1O_JEEENS4_5SM1004TMEM4LOAD26SM100_TMEM_LOAD_32dp32b16xENS4_13SM90_TMA_LOADENS11_INS12_ILi1ELi4ELi3EEES15_NSS_INS5_IJS16_S1K_EEENS5_IJS1K_SC_EEEEEEENS4_39AutoVectorizingCopyWithAssumedAlignmentILi128EEENS4_14SM90_TMA_STOREES26_S28_S28_EEEvvEEEEvNT_6ParamsE)
	.align		4
        /*000c*/ 	.word	index@(__assertfail)
	.align		4
        /*0010*/ 	.word	0x00000000
	.align		4
        /*0014*/ 	.word	0xfffffffe
	.align		4
        /*0018*/ 	.word	0x00000000
	.align		4
        /*001c*/ 	.word	0xfffffffd
	.align		4
        /*0020*/ 	.word	0x00000000
	.align		4
        /*0024*/ 	.word	0xfffffffc


//--------------------- .nv.constant4             --------------------------
	.section	.nv.constant4,"a",@progbits
	.align	8
	.align		8
.nv.constant4:
        /*0000*/ 	.dword	__assertfail
	.align		8
        /*0008*/ 	.dword	__unnamed_1
	.align		8
        /*0010*/ 	.dword	__unnamed_2
	.align		8
        /*0018*/ 	.dword	_ZN39_INTERNAL_5a6e4921_4_k_cu_650e4b4e_29734cuda3std3__45__cpo5beginE
	.align		8
        /*0020*/ 	.dword	_ZN39_INTERNAL_5a6e4921_4_k_cu_650e4b4e_29734cuda3std3__45__cpo3endE
	.align		8
        /*0028*/ 	.dword	_ZN39_INTERNAL_5a6e4921_4_k_cu_650e4b4e_29734cuda3std3__45__cpo6cbeginE
	.align		8
        /*0030*/ 	.dword	_ZN39_INTERNAL_5a6e4921_4_k_cu_650e4b4e_29734cuda3std3__45__cpo4cendE
	.align		8
        /*0038*/ 	.dword	_ZN39_INTERNAL_5a6e4921_4_k_cu_650e4b4e_29734cuda3std3__441_GLOBAL__N__5a6e4921_4_k_cu_650e4b4e_29736ignoreE
	.align		8
        /*0040*/ 	.dword	_ZN39_INTERNAL_5a6e4921_4_k_cu_650e4b4e_29734cuda3std3__419piecewise_constructE
	.align		8
        /*0048*/ 	.dword	_ZN39_INTERNAL_5a6e4921_4_k_cu_650e4b4e_29734cuda3std3__48in_placeE
	.align		8
        /*0050*/ 	.dword	_ZN39_INTERNAL_5a6e4921_4_k_cu_650e4b4e_29734cuda3std6ranges3__45__cpo4swapE
	.align		8
        /*0058*/ 	.dword	_ZN39_INTERNAL_5a6e4921_4_k_cu_650e4b4e_29734cuda3std6ranges3__45__cpo9iter_moveE
	.align		8
        /*0060*/ 	.dword	_ZN39_INTERNAL_5a6e4921_4_k_cu_650e4b4e_29734cute7productE
	.align		8
        /*0068*/ 	.dword	_ZN39_INTERNAL_5a6e4921_4_k_cu_650e4b4e_29734cute1_E
	.align		8
        /*0070*/ 	.dword	$str$25
	.align		8
        /*0078*/ 	.dword	$str$26
	.align		8
        /*0080*/ 	.dword	$str$27
	.align		8
        /*0088*/ 	.dword	$str$28


//--------------------- .text._ZN7cutlass13device_kernelINS_4gemm6kernel13GemmUniversalIN4cute5tupleIJiiiiEEENS1_10collective13CollectiveMmaINS1_35MainloopSm100TmaUmmaWarpSpecializedILi13ELi2ELi4ENS5_IJNS4_1CILi2EEENSA_ILi1EEESC_EEEEENS5_IJNSA_ILi128EEESF_NSA_ILi64EEEEEENS_6half_tENS5_IJlSC_lEEESI_SJ_NS4_8TiledMMAINS4_8MMA_AtomIJNS4_26SM100_MMA_F16BF16_2x1SM_SSISI_SI_fLi128ELi128ELNS4_4UMMA5MajorE0ELSO_0ELNSN_7ScaleInE0ELSP_0EEEEEENS4_6LayoutINS5_IJSC_SC_SC_EEENS5_IJNSA_ILi0EEESU_SU_EEEEENS5_IJNS4_10UnderscoreESX_SX_EEEEENS4_18SM100_TMA_2SM_LOADENS4_14ComposedLayoutINS4_7SwizzleILi3ELi4ELi3EEENS4_18smem_ptr_flag_bitsILi16EEENSS_INS5_IJNSA_ILi8EEESG_EEENS5_IJSG_SC_EEEEEEEvNS4_8identityES10_S1A_vS1B_EENS_8epilogue10collective18CollectiveEpilogueINS1D_23Sm100TmaWarpSpecializedILi4ELi2ELi16ELb1ELb0EEEJNS5_IJSG_SF_SG_EEENS5_IJNSS_ISG_SC_EENSS_INS5_IJNSA_ILi16EEESB_EEENS5_IJSC_SG_EEEEEEEESI_SJ_SI_SJ_NS1D_6fusion15FusionCallbacksIS1H_NS1P_23LinCombPerRowBiasEltActINS1D_6thread4ReLuESI_fSI_SI_fLi8ELNS_15FloatRoundStyleE2EEES1I_S1O_JEEENS4_5SM1004TMEM4LOAD26SM100_TMEM_LOAD_32dp32b16xENS4_13SM90_TMA_LOADENS11_INS12_ILi1ELi4ELi3EEES15_NSS_INS5_IJS16_S1K_EEENS5_IJS1K_SC_EEEEEEENS4_39AutoVectorizingCopyWithAssumedAlignmentILi128EEENS4_14SM90_TMA_STOREES26_S28_S28_EEEvvEEEEvNT_6ParamsE --------------------------
	.section	.text._ZN7cutlass13device_kernelINS_4gemm6kernel13GemmUniversalIN4cute5tupleIJiiiiEEENS1_10collective13CollectiveMmaINS1_35MainloopSm100TmaUmmaWarpSpecializedILi13ELi2ELi4ENS5_IJNS4_1CILi2EEENSA_ILi1EEESC_EEEEENS5_IJNSA_ILi128EEESF_NSA_ILi64EEEEEENS_6half_tENS5_IJlSC_lEEESI_SJ_NS4_8TiledMMAINS4_8MMA_AtomIJNS4_26SM100_MMA_F16BF16_2x1SM_SSISI_SI_fLi128ELi128ELNS4_4UMMA5MajorE0ELSO_0ELNSN_7ScaleInE0ELSP_0EEEEEENS4_6LayoutINS5_IJSC_SC_SC_EEENS5_IJNSA_ILi0EEESU_SU_EEEEENS5_IJNS4_10UnderscoreESX_SX_EEEEENS4_18SM100_TMA_2SM_LOADENS4_14ComposedLayoutINS4_7SwizzleILi3ELi4ELi3EEENS4_18smem_ptr_flag_bitsILi16EEENSS_INS5_IJNSA_ILi8EEESG_EEENS5_IJSG_SC_EEEEEEEvNS4_8identityES10_S1A_vS1B_EENS_8epilogue10collective18CollectiveEpilogueINS1D_23Sm100TmaWarpSpecializedILi4ELi2ELi16ELb1ELb0EEEJNS5_IJSG_SF_SG_EEENS5_IJNSS_ISG_SC_EENSS_INS5_IJNSA_ILi16EEESB_EEENS5_IJSC_SG_EEEEEEEESI_SJ_SI_SJ_NS1D_6fusion15FusionCallbacksIS1H_NS1P_23LinCombPerRowBiasEltActINS1D_6thread4ReLuESI_fSI_SI_fLi8ELNS_15FloatRoundStyleE2EEES1I_S1O_JEEENS4_5SM1004TMEM4LOAD26SM100_TMEM_LOAD_32dp32b16xENS4_13SM90_TMA_LOADENS11_INS12_ILi1ELi4ELi3EEES15_NSS_INS5_IJS16_S1K_EEENS5_IJS1K_SC_EEEEEEENS4_39AutoVectorizingCopyWithAssumedAlignmentILi128EEENS4_14SM90_TMA_STOREES26_S28_S28_EEEvvEEEEvNT_6ParamsE,"ax",@progbits
	.align	128
.text._ZN7cutlass13device_kernelINS_4gemm6kernel13GemmUniversalIN4cute5tupleIJiiiiEEENS1_10collective13CollectiveMmaINS1_35MainloopSm100TmaUmmaWarpSpecializedILi13ELi2ELi4ENS5_IJNS4_1CILi2EEENSA_ILi1EEESC_EEEEENS5_IJNSA_ILi128EEESF_NSA_ILi64EEEEEENS_6half_tENS5_IJlSC_lEEESI_SJ_NS4_8TiledMMAINS4_8MMA_AtomIJNS4_26SM100_MMA_F16BF16_2x1SM_SSISI_SI_fLi128ELi128ELNS4_4UMMA5MajorE0ELSO_0ELNSN_7ScaleInE0ELSP_0EEEEEENS4_6LayoutINS5_IJSC_SC_SC_EEENS5_IJNSA_ILi0EEESU_SU_EEEEENS5_IJNS4_10UnderscoreESX_SX_EEEEENS4_18SM100_TMA_2SM_LOADENS4_14ComposedLayoutINS4_7SwizzleILi3ELi4ELi3EEENS4_18smem_ptr_flag_bitsILi16EEENSS_INS5_IJNSA_ILi8EEESG_EEENS5_IJSG_SC_EEEEEEEvNS4_8identityES10_S1A_vS1B_EENS_8epilogue10collective18CollectiveEpilogueINS1D_23Sm100TmaWarpSpecializedILi4ELi2ELi16ELb1ELb0EEEJNS5_IJSG_SF_SG_EEENS5_IJNSS_ISG_SC_EENSS_INS5_IJNSA_ILi16EEESB_EEENS5_IJSC_SG_EEEEEEEESI_SJ_SI_SJ_NS1D_6fusion15FusionCallbacksIS1H_NS1P_23LinCombPerRowBiasEltActINS1D_6thread4ReLuESI_fSI_SI_fLi8ELNS_15FloatRoundStyleE2EEES1I_S1O_JEEENS4_5SM1004TMEM4LOAD26SM100_TMEM_LOAD_32dp32b16xENS4_13SM90_TMA_LOADENS11_INS12_ILi1ELi4ELi3EEES15_NSS_INS5_IJS16_S1K_EEENS5_IJS1K_SC_EEEEEEENS4_39AutoVectorizingCopyWithAssumedAlignmentILi128EEENS4_14SM90_TMA_STOREES26_S28_S28_EEEvvEEEEvNT_6ParamsE:
        .type           _ZN7cutlass13device_kernelINS_4gemm6kernel13GemmUniversalIN4cute5tupleIJiiiiEEENS1_10collective13CollectiveMmaINS1_35MainloopSm100TmaUmmaWarpSpecializedILi13ELi2ELi4ENS5_IJNS4_1CILi2EEENSA_ILi1EEESC_EEEEENS5_IJNSA_ILi128EEESF_NSA_ILi64EEEEEENS_6half_tENS5_IJlSC_lEEESI_SJ_NS4_8TiledMMAINS4_8MMA_AtomIJNS4_26SM100_MMA_F16BF16_2x1SM_SSISI_SI_fLi128ELi128ELNS4_4UMMA5MajorE0ELSO_0ELNSN_7ScaleInE0ELSP_0EEEEEENS4_6LayoutINS5_IJSC_SC_SC_EEENS5_IJNSA_ILi0EEESU_SU_EEEEENS5_IJNS4_10UnderscoreESX_SX_EEEEENS4_18SM100_TMA_2SM_LOADENS4_14ComposedLayoutINS4_7SwizzleILi3ELi4ELi3EEENS4_18smem_ptr_flag_bitsILi16EEENSS_INS5_IJNSA_ILi8EEESG_EEENS5_IJSG_SC_EEEEEEEvNS4_8identityES10_S1A_vS1B_EENS_8epilogue10collective18CollectiveEpilogueINS1D_23Sm100TmaWarpSpecializedILi4ELi2ELi16ELb1ELb0EEEJNS5_IJSG_SF_SG_EEENS5_IJNSS_ISG_SC_EENSS_INS5_IJNSA_ILi16EEESB_EEENS5_IJSC_SG_EEEEEEEESI_SJ_SI_SJ_NS1D_6fusion15FusionCallbacksIS1H_NS1P_23LinCombPerRowBiasEltActINS1D_6thread4ReLuESI_fSI_SI_fLi8ELNS_15FloatRoundStyleE2EEES1I_S1O_JEEENS4_5SM1004TMEM4LOAD26SM100_TMEM_LOAD_32dp32b16xENS4_13SM90_TMA_LOADENS11_INS12_ILi1ELi4ELi3EEES15_NSS_INS5_IJS16_S1K_EEENS5_IJS1K_SC_EEEEEEENS4_39AutoVectorizingCopyWithAssumedAlignmentILi128EEENS4_14SM90_TMA_STOREES26_S28_S28_EEEvvEEEEvNT_6ParamsE,@function
        .size           _ZN7cutlass13device_kernelINS_4gemm6kernel13GemmUniversalIN4cute5tupleIJiiiiEEENS1_10collective13CollectiveMmaINS1_35MainloopSm100TmaUmmaWarpSpecializedILi13ELi2ELi4ENS5_IJNS4_1CILi2EEENSA_ILi1EEESC_EEEEENS5_IJNSA_ILi128EEESF_NSA_ILi64EEEEEENS_6half_tENS5_IJlSC_lEEESI_SJ_NS4_8TiledMMAINS4_8MMA_AtomIJNS4_26SM100_MMA_F16BF16_2x1SM_SSISI_SI_fLi128ELi128ELNS4_4UMMA5MajorE0ELSO_0ELNSN_7ScaleInE0ELSP_0EEEEEENS4_6LayoutINS5_IJSC_SC_SC_EEENS5_IJNSA_ILi0EEESU_SU_EEEEENS5_IJNS4_10UnderscoreESX_SX_EEEEENS4_18SM100_TMA_2SM_LOADENS4_14ComposedLayoutINS4_7SwizzleILi3ELi4ELi3EEENS4_18smem_ptr_flag_bitsILi16EEENSS_INS5_IJNSA_ILi8EEESG_EEENS5_IJSG_SC_EEEEEEEvNS4_8identityES10_S1A_vS1B_EENS_8epilogue10collective18CollectiveEpilogueINS1D_23Sm100TmaWarpSpecializedILi4ELi2ELi16ELb1ELb0EEEJNS5_IJSG_SF_SG_EEENS5_IJNSS_ISG_SC_EENSS_INS5_IJNSA_ILi16EEESB_EEENS5_IJSC_SG_EEEEEEEESI_SJ_SI_SJ_NS1D_6fusion15FusionCallbacksIS1H_NS1P_23LinCombPerRowBiasEltActINS1D_6thread4ReLuESI_fSI_SI_fLi8ELNS_15FloatRoundStyleE2EEES1I_S1O_JEEENS4_5SM1004TMEM4LOAD26SM100_TMEM_LOAD_32dp32b16xENS4_13SM90_TMA_LOADENS11_INS12_ILi1ELi4ELi3EEES15_NSS_INS5_IJS16_S1K_EEENS5_IJS1K_SC_EEEEEEENS4_39AutoVectorizingCopyWithAssumedAlignmentILi128EEENS4_14SM90_TMA_STOREES26_S28_S28_EEEvvEEEEvNT_6ParamsE,(.L_x_227 - _ZN7cutlass13device_kernelINS_4gemm6kernel13GemmUniversalIN4cute5tupleIJiiiiEEENS1_10collective13CollectiveMmaINS1_35MainloopSm100TmaUmmaWarpSpecializedILi13ELi2ELi4ENS5_IJNS4_1CILi2EEENSA_ILi1EEESC_EEEEENS5_IJNSA_ILi128EEESF_NSA_ILi64EEEEEENS_6half_tENS5_IJlSC_lEEESI_SJ_NS4_8TiledMMAINS4_8MMA_AtomIJNS4_26SM100_MMA_F16BF16_2x1SM_SSISI_SI_fLi128ELi128ELNS4_4UMMA5MajorE0ELSO_0ELNSN_7ScaleInE0ELSP_0EEEEEENS4_6LayoutINS5_IJSC_SC_SC_EEENS5_IJNSA_ILi0EEESU_SU_EEEEENS5_IJNS4_10UnderscoreESX_SX_EEEEENS4_18SM100_TMA_2SM_LOADENS4_14ComposedLayoutINS4_7SwizzleILi3ELi4ELi3EEENS4_18smem_ptr_flag_bitsILi16EEENSS_INS5_IJNSA_ILi8EEESG_EEENS5_IJSG_SC_EEEEEEEvNS4_8identityES10_S1A_vS1B_EENS_8epilogue10collective18CollectiveEpilogueINS1D_23Sm100TmaWarpSpecializedILi4ELi2ELi16ELb1ELb0EEEJNS5_IJSG_SF_SG_EEENS5_IJNSS_ISG_SC_EENSS_INS5_IJNSA_ILi16EEESB_EEENS5_IJSC_SG_EEEEEEEESI_SJ_SI_SJ_NS1D_6fusion15FusionCallbacksIS1H_NS1P_23LinCombPerRowBiasEltActINS1D_6thread4ReLuESI_fSI_SI_fLi8ELNS_15FloatRoundStyleE2EEES1I_S1O_JEEENS4_5SM1004TMEM4LOAD26SM100_TMEM_LOAD_32dp32b16xENS4_13SM90_TMA_LOADENS11_INS12_ILi1ELi4ELi3EEES15_NSS_INS5_IJS16_S1K_EEENS5_IJS1K_SC_EEEEEEENS4_39AutoVectorizingCopyWithAssumedAlignmentILi128EEENS4_14SM90_TMA_STOREES26_S28_S28_EEEvvEEEEvNT_6ParamsE)
        .other          _ZN7cutlass13device_kernelINS_4gemm6kernel13GemmUniversalIN4cute5tupleIJiiiiEEENS1_10collective13CollectiveMmaINS1_35MainloopSm100TmaUmmaWarpSpecializedILi13ELi2ELi4ENS5_IJNS4_1CILi2EEENSA_ILi1EEESC_EEEEENS5_IJNSA_ILi128EEESF_NSA_ILi64EEEEEENS_6half_tENS5_IJlSC_lEEESI_SJ_NS4_8TiledMMAINS4_8MMA_AtomIJNS4_26SM100_MMA_F16BF16_2x1SM_SSISI_SI_fLi128ELi128ELNS4_4UMMA5MajorE0ELSO_0ELNSN_7ScaleInE0ELSP_0EEEEEENS4_6LayoutINS5_IJSC_SC_SC_EEENS5_IJNSA_ILi0EEESU_SU_EEEEENS5_IJNS4_10UnderscoreESX_SX_EEEEENS4_18SM100_TMA_2SM_LOADENS4_14ComposedLayoutINS4_7SwizzleILi3ELi4ELi3EEENS4_18smem_ptr_flag_bitsILi16EEENSS_INS5_IJNSA_ILi8EEESG_EEENS5_IJSG_SC_EEEEEEEvNS4_8identityES10_S1A_vS1B_EENS_8epilogue10collective18CollectiveEpilogueINS1D_23Sm100TmaWarpSpecializedILi4ELi2ELi16ELb1ELb0EEEJNS5_IJSG_SF_SG_EEENS5_IJNSS_ISG_SC_EENSS_INS5_IJNSA_ILi16EEESB_EEENS5_IJSC_SG_EEEEEEEESI_SJ_SI_SJ_NS1D_6fusion15FusionCallbacksIS1H_NS1P_23LinCombPerRowBiasEltActINS1D_6thread4ReLuESI_fSI_SI_fLi8ELNS_15FloatRoundStyleE2EEES1I_S1O_JEEENS4_5SM1004TMEM4LOAD26SM100_TMEM_LOAD_32dp32b16xENS4_13SM90_TMA_LOADENS11_INS12_ILi1ELi4ELi3EEES15_NSS_INS5_IJS16_S1K_EEENS5_IJS1K_SC_EEEEEEENS4_39AutoVectorizingCopyWithAssumedAlignmentILi128EEENS4_14SM90_TMA_STOREES26_S28_S28_EEEvvEEEEvNT_6ParamsE,@"STO_CUDA_ENTRY STV_DEFAULT"
_ZN7cutlass13device_kernelINS_4gemm6kernel13GemmUniversalIN4cute5tupleIJiiiiEEENS1_10collective13CollectiveMmaINS1_35MainloopSm100TmaUmmaWarpSpecializedILi13ELi2ELi4ENS5_IJNS4_1CILi2EEENSA_ILi1EEESC_EEEEENS5_IJNSA_ILi128EEESF_NSA_ILi64EEEEEENS_6half_tENS5_IJlSC_lEEESI_SJ_NS4_8TiledMMAINS4_8MMA_AtomIJNS4_26SM100_MMA_F16BF16_2x1SM_SSISI_SI_fLi128ELi128ELNS4_4UMMA5MajorE0ELSO_0ELNSN_7ScaleInE0ELSP_0EEEEEENS4_6LayoutINS5_IJSC_SC_SC_EEENS5_IJNSA_ILi0EEESU_SU_EEEEENS5_IJNS4_10UnderscoreESX_SX_EEEEENS4_18SM100_TMA_2SM_LOADENS4_14ComposedLayoutINS4_7SwizzleILi3ELi4ELi3EEENS4_18smem_ptr_flag_bitsILi16EEENSS_INS5_IJNSA_ILi8EEESG_EEENS5_IJSG_SC_EEEEEEEvNS4_8identityES10_S1A_vS1B_EENS_8epilogue10collective18CollectiveEpilogueINS1D_23Sm100TmaWarpSpecializedILi4ELi2ELi16ELb1ELb0EEEJNS5_IJSG_SF_SG_EEENS5_IJNSS_ISG_SC_EENSS_INS5_IJNSA_ILi16EEESB_EEENS5_IJSC_SG_EEEEEEEESI_SJ_SI_SJ_NS1D_6fusion15FusionCallbacksIS1H_NS1P_23LinCombPerRowBiasEltActINS1D_6thread4ReLuESI_fSI_SI_fLi8ELNS_15FloatRoundStyleE2EEES1I_S1O_JEEENS4_5SM1004TMEM4LOAD26SM100_TMEM_LOAD_32dp32b16xENS4_13SM90_TMA_LOADENS11_INS12_ILi1ELi4ELi3EEES15_NSS_INS5_IJS16_S1K_EEENS5_IJS1K_SC_EEEEEEENS4_39AutoVectorizingCopyWithAssumedAlignmentILi128EEENS4_14SM90_TMA_STOREES26_S28_S28_EEEvvEEEEvNT_6ParamsE:
[----:B------:R-:W1:Y:S01]  /*0000*/  LDC R1, c[0x0][0x37c] ;  /* 0x0000df00ff017b82 */ /* 0x000e620000000800 */
[----:B------:R-:W2:Y:S01]  /*0010*/  S2R R79, SR_TID.X ;  /* 0x00000000004f7919 */ /* 0x000ea20000002100 */
[----:B------:R-:W3:Y:S06]  /*0020*/  LDCU.64 UR8, c[0x0][0x890] ;  /* 0x00011200ff0877ac */ /* 0x000eec0008000a00 */
[----:B------:R-:W4:Y:S01]  /*0030*/  S2UR UR45, SR_CgaCtaId ;  /* 0x00000000002d79c3 */ /* 0x000f220000008800 */
[----:B------:R-:W-:Y:S02]  /*0040*/  PRMT R66, RZ, 0x7610, R66 ;  /* 0x00007610ff427816 */ /* 0x000fe40000000042 */
[----:B------:R-:W-:Y:S01]  /*0050*/  ELECT P0, URZ, PT ;  /* 0x0000000000ff782f */ /* 0x000fe20003800000 */
[----:B------:R-:W1:Y:S01]  /*0060*/  LDCU.64 UR46, c[0x0][0x358] ;  /* 0x00006b00ff2e77ac */ /* 0x000e620008000a00 */
[----:B---3--:R-:W-:-:S04]  /*0070*/  UISETP.NE.U32.AND UP1, UPT, UR8, URZ, UPT ;  /* 0x000000ff0800728c */ /* 0x008fc8000bf25070 */
[----:B------:R-:W-:Y:S02]  /*0080*/  UISETP.NE.AND.EX UP2, UPT, UR9, URZ, UPT, UP1 ;  /* 0x000000ff0900728c */ /* 0x000fe4000bf45310 */
[----:B----4-:R-:W-:Y:S02]  /*0090*/  ULOP3.LUT UR5, UR45, 0x1, URZ, 0xc0, !UPT ;  /* 0x000000012d057892 */ /* 0x010fe4000f8ec0ff */
[----:B------:R-:W-:Y:S01]  /*00a0*/  ULOP3.LUT UR4, UR45, 0x1, URZ, 0x3c, !UPT ;  /* 0x000000012d047892 */ /* 0x000fe2000f8e3cff */
[----:B--2---:R-:W-:-:S05]  /*00b0*/  SHF.R.U32.HI R72, RZ, 0x5, R79 ;  /* 0x00000005ff487819 */ /* 0x004fca000001164f */
[----:B------:R-:W2:Y:S02]  /*00c0*/  SHFL.IDX PT, R0, R72, RZ, 0x1f ;  /* 0x00001fff48007589 */ /* 0x000ea400000e0000 */
[----:B--2---:R-:W-:Y:S01]  /*00d0*/  R2UR UR10, R0 ;  /* 0x00000000000a72ca */ /* 0x004fe200000e0000 */
[----:B-1----:R-:W-:Y:S05]  /*00e0*/  BRA.U UP2, `(.L_x_0) ;  /* 0x00000001022c7547 */ /* 0x002fea000b800000 */
[----:B------:R-:W1:Y:S02]  /*00f0*/  LDCU.64 UR6, c[0x0][0x888] ;  /* 0x00011100ff0677ac */ /* 0x000e640008000a00 */
[----:B-1----:R-:W-:-:S04]  /*0100*/  UISETP.NE.U32.AND UP0, UPT, UR6, URZ, UPT ;  /* 0x000000ff0600728c */ /* 0x002fc8000bf05070 */
[----:B------:R-:W-:-:S09]  /*0110*/  UISETP.NE.AND.EX UP0, UPT, UR7, URZ, UPT, UP0 ;  /* 0x000000ff0700728c */ /* 0x000fd2000bf05300 */
[----:B------:R-:W-:Y:S05]  /*0120*/  BRA.U !UP0, `(.L_x_1) ;  /* 0x0000000108107547 */ /* 0x000fea000b800000 */
[----:B------:R-:W1:Y:S02]  /*0130*/  LDC.64 R2, c[0x0][0x888] ;  /* 0x00022200ff027b82 */ /* 0x000e640000000a00 */
[----:B-1----:R1:W5:Y:S01]  /*0140*/  LDG.E R35, desc[UR46][R2.64] ;  /* 0x0000002e02237981 */ /* 0x002362000c1e1900 */
[----:B------:R-:W-:Y:S01]  /*0150*/  HFMA2 R66, -RZ, RZ, 0, 5.9604644775390625e-08 ;  /* 0x00000001ff427431 */ /* 0x000fe200000001ff */
[----:B------:R-:W-:Y:S05]  /*0160*/  BRA `(.L_x_0) ;  /* 0x00000000000c7947 */ /* 0x000fea0003800000 */
.L_x_1:
[----:B------:R-:W1:Y:S01]  /*0170*/  LDCU UR6, c[0x0][0x880] ;  /* 0x00011000ff0677ac */ /* 0x000e620008000800 */
[----:B------:R-:W-:Y:S01]  /*0180*/  HFMA2 R66, -RZ, RZ, 0, 5.9604644775390625e-08 ;  /* 0x00000001ff427431 */ /* 0x000fe200000001ff */
[----:B-1----:R-:W-:-:S07]  /*0190*/  MOV R35, UR6 ;  /* 0x0000000600237c02 */ /* 0x002fce0008000f00 */
.L_x_0:
[----:B------:R-:W2:Y:S02]  /*01a0*/  LDCU.64 UR6, c[0x0][0x8b0] ;  /* 0x00011600ff0677ac */ /* 0x000ea40008000a00 */
[----:B--2---:R-:W-:-:S04]  /*01b0*/  UISETP.NE.U32.AND UP0, UPT, UR6, URZ, UPT ;  /* 0x000000ff0600728c */ /* 0x004fc8000bf05070 */
[----:B------:R-:W-:-:S09]  /*01c0*/  UISETP.NE.AND.EX UP0, UPT, UR7, URZ, UPT, UP0 ;  /* 0x000000ff0700728c */ /* 0x000fd2000bf05300 */
[----:B------:R-:W-:Y:S05]  /*01d0*/  BRA.U UP0, `(.L_x_2) ;  /* 0x0000000100247547 */ /* 0x000fea000b800000 */
[----:B------:R-:W2:Y:S02]  /*01e0*/  LDCU.64 UR6, c[0x0][0x8a8] ;  /* 0x00011500ff0677ac */ /* 0x000ea40008000a00 */
[----:B--2---:R-:W-:-:S04]  /*01f0*/  UISETP.NE.U32.AND UP0, UPT, UR6, URZ, UPT ;  /* 0x000000ff0600728c */ /* 0x004fc8000bf05070 */
[----:B------:R-:W-:-:S09]  /*0200*/  UISETP.NE.AND.EX UP0, UPT, UR7, URZ, UPT, UP0 ;  /* 0x000000ff0700728c */ /* 0x000fd2000bf05300 */
[----:B------:R-:W-:Y:S05]  /*0210*/  BRA.U !UP0, `(.L_x_3) ;  /* 0x00000001080c7547 */ /* 0x000fea000b800000 */
[----:B-1----:R-:W1:Y:S02]  /*0220*/  LDC.64 R2, c[0x0][0x8a8] ;  /* 0x00022a00ff027b82 */ /* 0x002e640000000a00 */
[----:B-1----:R2:W5:Y:S01]  /*0230*/  LDG.E R33, desc[UR46][R2.64] ;  /* 0x0000002e02217981 */ /* 0x002562000c1e1900 */
[----:B------:R-:W-:Y:S05]  /*0240*/  BRA `(.L_x_2) ;  /* 0x0000000000087947 */ /* 0x000fea0003800000 */
.L_x_3:
[----:B------:R-:W2:Y:S02]  /*0250*/  LDCU UR6, c[0x0][0x8a0] ;  /* 0x00011400ff0677ac */ /* 0x000ea40008000800 */
[----:B--2---:R-:W-:Y:S02]  /*0260*/  MOV R33, UR6 ;  /* 0x0000000600217c02 */ /* 0x004fe40008000f00 */
.L_x_2:
[----:B------:R-:W-:Y:S01]  /*0270*/  IMAD.U32 R0, RZ, RZ, UR10 ;  /* 0x0000000aff007e24 */ /* 0x000fe2000f8e00ff */
[----:B------:R-:W-:Y:S04]  /*0280*/  BSSY.RECONVERGENT B0, `(.L_x_4) ;  /* 0x000000c000007945 */ /* 0x000fe80003800200 */
[C---:B------:R-:W-:Y:S02]  /*0290*/  ISETP.NE.OR P2, PT, R0.reuse, 0x1, !P0 ;  /* 0x000000010000780c */ /* 0x040fe40004745670 */
[----:B------:R-:W-:-:S11]  /*02a0*/  ISETP.NE.OR P1, PT, R0, 0x3, !P0 ;  /* 0x000000030000780c */ /* 0x000fd60004725670 */
[----:B------:R-:W-:Y:S05]  /*02b0*/  @P2 BRA `(.L_x_5) ;  /* 0x0000000000202947 */ /* 0x000fea0003800000 */
[----:B------:R-:W3:Y:S02]  /*02c0*/  LDCU.64 UR6, c[0x0][0x348] ;  /* 0x00006900ff0677ac */ /* 0x000ee40008000a00 */
[----:B---3--:R-:W-:Y:S02]  /*02d0*/  UIADD3 UR12, UP3, UPT, UR6, 0x80, URZ ;  /* 0x00000080060c7890 */ /* 0x008fe4000ff7e0ff */
[----:B------:R-:W-:Y:S02]  /*02e0*/  UIADD3 UR6, UP0, UPT, UR6, 0x180, URZ ;  /* 0x0000018006067890 */ /* 0x000fe4000ff1e0ff */
[----:B------:R-:W-:Y:S02]  /*02f0*/  UIADD3.X UR13, UPT, UPT, URZ, UR7, URZ, UP3, !UPT ;  /* 0x00000007ff0d7290 */ /* 0x000fe40009ffe4ff */
[----:B------:R-:W-:-:S07]  /*0300*/  UIADD3.X UR7, UPT, UPT, URZ, UR7, URZ, UP0, !UPT ;  /* 0x00000007ff077290 */ /* 0x000fce00087fe4ff */
[----:B------:R3:W-:Y:S02]  /*0310*/  UTMACCTL.PF [UR12] ;  /* 0x000000000c0079b9 */ /* 0x0007e40008040000 */
[----:B------:R3:W-:Y:S02]  /*0320*/  UTMACCTL.PF [UR6] ;  /* 0x00000000060079b9 */ /* 0x0007e40008040000 */
[----:B---3--:R-:W-:Y:S01]  /*0330*/  NOP ;  /* 0x0000000000007918 */ /* 0x008fe20000000000 */
.L_x_5:
[----:B------:R-:W-:Y:S05]  /*0340*/  BSYNC.RECONVERGENT B0 ;  /* 0x0000000000007941 */ /* 0x000fea0003800200 */
.L_x_4:
[----:B------:R-:W-:Y:S04]  /*0350*/  BSSY.RECONVERGENT B0, `(.L_x_6) ;  /* 0x000000a000007945 */ /* 0x000fe80003800200 */
        /* <DEDUP_REMOVED lines=9> */
.L_x_7:
[----:B------:R-:W-:Y:S05]  /*03f0*/  BSYNC.RECONVERGENT B0 ;  /* 0x0000000000007941 */ /* 0x000fea0003800200 */
.L_x_6:
[----:B------:R-:W3:Y:S01]  /*0400*/  LDCU.64 UR6, c[0x0][0x888] ;  /* 0x00011100ff0677ac */ /* 0x000ee20008000a00 */
[----:B------:R-:W-:Y:S01]  /*0410*/  PLOP3.LUT P1, PT, PT, PT, UP1, 0x80, 0x8 ;  /* 0x000000000008781c */ /* 0x000fe20003f2f018 */
[----:B------:R-:W-:-:S03]  /*0420*/  UPLOP3.LUT UP5, UPT, UPT, UPT, UPT, 0x40, 0x4 ;  /* 0x000000000004789c */ /* 0x000fc60003fae870 */
[----:B------:R-:W-:Y:S01]  /*0430*/  ISETP.NE.AND.EX P1, PT, RZ, UR9, PT, P1 ;  /* 0x00000009ff007c0c */ /* 0x000fe2000bf25310 */
[----:B---3--:R-:W-:-:S04]  /*0440*/  UISETP.NE.U32.AND UP0, UPT, UR6, URZ, UPT ;  /* 0x000000ff0600728c */ /* 0x008fc8000bf05070 */
[----:B------:R-:W-:-:S06]  /*0450*/  UISETP.NE.AND.EX UP0, UPT, UR7, URZ, UPT, UP0 ;  /* 0x000000ff0700728c */ /* 0x000fcc000bf05300 */
[----:B------:R-:W-:-:S13]  /*0460*/  PLOP3.LUT P2, PT, PT, PT, UP0, 0x80, 0x8 ;  /* 0x000000000008781c */ /* 0x000fda0003f4f008 */
[----:B------:R-:W-:Y:S05]  /*0470*/  @P2 BRA P1, `(.L_x_8) ;  /* 0x0000000000142947 */ /* 0x000fea0000800000 */
[----:B------:R-:W-:Y:S01]  /*0480*/  PLOP3.LUT P2, PT, PT, PT, UP2, 0x80, 0x8 ;  /* 0x000000000008781c */ /* 0x000fe20003f4f028 */
[----:B------:R-:W-:-:S12]  /*0490*/  UPLOP3.LUT UP5, UPT, UPT, UPT, UP0, 0x40, 0x4 ;  /* 0x000000000004789c */ /* 0x000fd80003fae800 */
[----:B-----5:R-:W-:-:S13]  /*04a0*/  @!P2 FSETP.EQ.AND P1, PT, R35, RZ, PT ;  /* 0x000000ff2300a20b */ /* 0x020fda0003f22000 */
[----:B------:R-:W-:Y:S01]  /*04b0*/  @!P2 VOTEU.ANY UP1, P1 ;  /* 0x0000000000ffa886 */ /* 0x000fe20000820100 */
[----:B------:R-:W-:-:S11]  /*04c0*/  @!UP2 UPLOP3.LUT UP5, UPT, UPT, UPT, UP1, 0x80, 0x8 ;  /* 0x000000000008a89c */ /* 0x000fd60003faf010 */
.L_x_8:
[----:B------:R-:W3:Y:S01]  /*04d0*/  SHFL.IDX PT, R0, R72, RZ, 0x1f ;  /* 0x00001fff48007589 */ /* 0x000ee200000e0000 */
[----:B------:R-:W-:-:S04]  /*04e0*/  UISETP.NE.AND UP1, UPT, UR10, 0x2, UPT ;  /* 0x000000020a00788c */ /* 0x000fc8000bf25270 */
[----:B------:R-:W-:Y:S02]  /*04f0*/  UISETP.EQ.AND UP2, UPT, UR5, URZ, !UP1 ;  /* 0x000000ff0500728c */ /* 0x000fe4000cf42270 */
[----:B------:R-:W-:-:S04]  /*0500*/  USEL UR13, URZ, 0x1, UP1 ;  /* 0x00000001ff0d7887 */ /* 0x000fc80008800000 */
[----:B------:R-:W-:Y:S02]  /*0510*/  PLOP3.LUT P5, PT, P0, PT, UP2, 0x80, 0x8 ;  /* 0x000000000008781c */ /* 0x000fe400007af028 */
[----:B---3--:R-:W-:-:S13]  /*0520*/  ISETP.NE.AND P1, PT, R0, RZ, PT ;  /* 0x000000ff0000720c */ /* 0x008fda0003f25270 */
[----:B------:R-:W-:Y:S05]  /*0530*/  @P1 BRA `(.L_x_9) ;  /* 0x0000000000981947 */ /* 0x000fea0003800000 */
[----:B------:R-:W-:Y:S01]  /*0540*/  ELECT P1, URZ, PT ;  /* 0x0000000000ff782f */ /* 0x000fe20003820000 */
[----:B------:R-:W-:-:S12]  /*0550*/  BSSY.RECONVERGENT B0, `(.L_x_9) ;  /* 0x0000024000007945 */ /* 0x000fd80003800200 */
[----:B------:R-:W-:Y:S05]  /*0560*/  @!P1 BRA `(.L_x_10) ;  /* 0x0000000000889947 */ /* 0x000fea0003800000 */
[----:B------:R-:W-:Y:S01]  /*0570*/  UMOV UR7, 0x400 ;  /* 0x0000040000077882 */ /* 0x000fe20000000000 */
[----:B------:R-:W-:Y:S01]  /*0580*/  UMOV UR6, 0x1 ;  /* 0x0000000100067882 */ /* 0x000fe20000000000 */
[----:B------:R-:W-:Y:S02]  /*0590*/  ULEA UR7, UR45, UR7, 0x18 ;  /* 0x000000072d077291 */ /* 0x000fe4000f8ec0ff */
[----:B------:R-:W-:-:S04]  /*05a0*/  UIADD3 UR8, UPT, UPT, -UR6, 0x100000, URZ ;  /* 0x0010000006087890 */ /* 0x000fc8000fffe1ff */
[----:B------:R-:W-:Y:S02]  /*05b0*/  USHF.L.U32 UR9, UR8, 0xb, URZ ;  /* 0x0000000b08097899 */ /* 0x000fe400080006ff */
[----:B------:R-:W-:Y:S01]  /*05c0*/  USHF.L.U32 UR8, UR8, 0x1, URZ ;  /* 0x0000000108087899 */ /* 0x000fe200080006ff */
[----:B------:R-:W3:Y:S11]  /*05d0*/  FENCE.VIEW.ASYNC.S ;  /* 0x00000000000073c6 */ /* 0x000ef60000000000 */
[----:B---3--:R3:W4:Y:S01]  /*05e0*/  SYNCS.EXCH.64 URZ, [UR7], UR8 ;  /* 0x0000000807ff75b2 */ /* 0x0087220008000100 */
[----:B------:R3:W1:Y:S01]  /*05f0*/  SYNCS.EXCH.64 URZ, [UR7+0x68], UR8 ;  /* 0x0000680807ff75b2 */ /* 0x0006620008000100 */
        /* <DEDUP_REMOVED lines=23> */
[----:B------:R3:W1:Y:S02]  /*0770*/  SYNCS.EXCH.64 URZ, [UR7+0xc8], UR8 ;  /* 0x0000c80807ff75b2 */ /* 0x0006640008000100 */
[----:B---34-:R-:W-:Y:S01]  /*0780*/  NOP ;  /* 0x0000000000007918 */ /* 0x018fe20000000000 */
.L_x_10:
[----:B------:R-:W-:Y:S05]  /*0790*/  BSYNC.RECONVERGENT B0 ;  /* 0x0000000000007941 */ /* 0x000fea0003800200 */
.L_x_9:
[----:B------:R-:W3:Y:S01]  /*07a0*/  SHFL.IDX PT, R0, R72, RZ, 0x1f ;  /* 0x00001fff48007589 */ /* 0x000ee200000e0000 */
[----:B------:R-:W-:Y:S01]  /*07b0*/  NOP ;  /* 0x0000000000007918 */ /* 0x000fe20000000000 */
[----:B---3--:R-:W-:-:S13]  /*07c0*/  ISETP.NE.AND P1, PT, R0, 0x1, PT ;  /* 0x000000010000780c */ /* 0x008fda0003f25270 */
[----:B------:R-:W-:Y:S05]  /*07d0*/  @P1 BRA `(.L_x_11) ;  /* 0x0000000000541947 */ /* 0x000fea0003800000 */
[----:B------:R-:W-:Y:S01]  /*07e0*/  UMOV UR8, 0x400 ;  /* 0x0000040000087882 */ /* 0x000fe20000000000 */
[----:B------:R-:W-:Y:S01]  /*07f0*/  UMOV UR7, 0x20 ;  /* 0x0000002000077882 */ /* 0x000fe20000000000 */
[----:B------:R-:W-:Y:S01]  /*0800*/  UMOV UR6, 0x80 ;  /* 0x0000008000067882 */ /* 0x000fe20000000000 */
[----:B------:R-:W-:Y:S02]  /*0810*/  ULEA UR8, UR45, UR8, 0x18 ;  /* 0x000000082d087291 */ /* 0x000fe4000f8ec0ff */
[----:B------:R-:W-:-:S04]  /*0820*/  UIADD3 UR14, UPT, UPT, -UR7, 0x100000, URZ ;  /* 0x00100000070e7890 */ /* 0x000fc8000fffe1ff */
[----:B------:R-:W-:Y:S02]  /*0830*/  USHF.L.U32 UR15, UR14, 0xb, URZ ;  /* 0x0000000b0e0f7899 */ /* 0x000fe400080006ff */
[----:B------:R-:W-:Y:S02]  /*0840*/  USHF.L.U32 UR14, UR14, 0x1, URZ ;  /* 0x000000010e0e7899 */ /* 0x000fe400080006ff */
[----:B------:R-:W-:-:S04]  /*0850*/  UIADD3 UR6, UPT, UPT, -UR6, 0x100000, URZ ;  /* 0x0010000006067890 */ /* 0x000fc8000fffe1ff */
[----:B------:R-:W-:Y:S02]  /*0860*/  USHF.L.U32 UR7, UR6, 0xb, URZ ;  /* 0x0000000b06077899 */ /* 0x000fe400080006ff */
[----:B------:R-:W-:Y:S01]  /*0870*/  USHF.L.U32 UR6, UR6, 0x1, URZ ;  /* 0x0000000106067899 */ /* 0x000fe200080006ff */
[----:B------:R-:W-:Y:S01]  /*0880*/  ELECT P1, URZ, PT ;  /* 0x0000000000ff782f */ /* 0x000fe20003820000 */
[----:B------:R-:W3:Y:S02]  /*0890*/  FENCE.VIEW.ASYNC.S ;  /* 0x00000000000073c6 */ /* 0x000ee40000000000 */
[----:B---3--:R3:W4:Y:S08]  /*08a0*/  SYNCS.EXCH.64 URZ, [UR8+0xd0], UR14 ;  /* 0x0000d00e08ff75b2 */ /* 0x0087300008000100 */
[----:B------:R3:W1:Y:S01]  /*08b0*/  SYNCS.EXCH.64 URZ, [UR8+0xf0], UR6 ;  /* 0x0000f00608ff75b2 */ /* 0x0006620008000100 */
[----:B------:R3:W1:Y:S01]  /*08c0*/  SYNCS.EXCH.64 URZ, [UR8+0xd8], UR14 ;  /* 0x0000d80e08ff75b2 */ /* 0x0006620008000100 */
[----:B------:R3:W1:Y:S01]  /*08d0*/  SYNCS.EXCH.64 URZ, [UR8+0xf8], UR6 ;  /* 0x0000f80608ff75b2 */ /* 0x0006620008000100 */
[----:B------:R3:W1:Y:S01]  /*08e0*/  SYNCS.EXCH.64 URZ, [UR8+0xe0], UR14 ;  /* 0x0000e00e08ff75b2 */ /* 0x0006620008000100 */
[----:B------:R3:W1:Y:S01]  /*08f0*/  SYNCS.EXCH.64 URZ, [UR8+0x100], UR6 ;  /* 0x0001000608ff75b2 */ /* 0x0006620008000100 */
[----:B------:R3:W1:Y:S01]  /*0900*/  SYNCS.EXCH.64 URZ, [UR8+0xe8], UR14 ;  /* 0x0000e80e08ff75b2 */ /* 0x0006620008000100 */
[----:B------:R3:W1:Y:S01]  /*0910*/  SYNCS.EXCH.64 URZ, [UR8+0x108], UR6 ;  /* 0x0001080608ff75b2 */ /* 0x0006620008000100 */
[----:B------:R-:W-:Y:S01]  /*0920*/  NOP ;  /* 0x0000000000007918 */ /* 0x000fe20000000000 */
.L_x_11:
[----:B------:R-:W2:Y:S01]  /*0930*/  SHFL.IDX PT, R0, R72, RZ, 0x1f ;  /* 0x00001fff48007589 */ /* 0x000ea200000e0000 */
[----:B------:R-:W-:Y:S01]  /*0940*/  NOP ;  /* 0x0000000000007918 */ /* 0x000fe20000000000 */
[----:B--2---:R-:W-:-:S13]  /*0950*/  ISETP.NE.AND P1, PT, R0, 0x3, PT ;  /* 0x000000030000780c */ /* 0x004fda0003f25270 */
[----:B------:R-:W-:Y:S05]  /*0960*/  @P1 BRA `(.L_x_12) ;  /* 0x00000000002c1947 */ /* 0x000fea0003800000 */
[----:B---3--:R-:W-:Y:S01]  /*0970*/  UMOV UR7, 0x400 ;  /* 0x0000040000077882 */ /* 0x008fe20000000000 */
[----:B------:R-:W-:Y:S01]  /*0980*/  UMOV UR6, 0x20 ;  /* 0x0000002000067882 */ /* 0x000fe20000000000 */
[----:B------:R-:W-:Y:S02]  /*0990*/  ULEA UR7, UR45, UR7, 0x18 ;  /* 0x000000072d077291 */ /* 0x000fe4000f8ec0ff */
[----:B------:R-:W-:-:S04]  /*09a0*/  UIADD3 UR8, UPT, UPT, -UR6, 0x100000, URZ ;  /* 0x0010000006087890 */ /* 0x000fc8000fffe1ff */
[----:B------:R-:W-:Y:S02]  /*09b0*/  USHF.L.U32 UR9, UR8, 0xb, URZ ;  /* 0x0000000b08097899 */ /* 0x000fe400080006ff */
[----:B------:R-:W-:Y:S01]  /*09c0*/  USHF.L.U32 UR8, UR8, 0x1, URZ ;  /* 0x0000000108087899 */ /* 0x000fe200080006ff */
[----:B------:R-:W-:Y:S01]  /*09d0*/  ELECT P1, URZ, PT ;  /* 0x0000000000ff782f */ /* 0x000fe20003820000 */
[----:B------:R-:W2:Y:S10]  /*09e0*/  FENCE.VIEW.ASYNC.S ;  /* 0x00000000000073c6 */ /* 0x000eb40000000000 */
[----:B--2---:R2:W3:Y:S01]  /*09f0*/  SYNCS.EXCH.64 URZ, [UR7+0x110], UR8 ;  /* 0x0001100807ff75b2 */ /* 0x0044e20008000100 */
[----:B------:R2:W1:Y:S01]  /*0a00*/  SYNCS.EXCH.64 URZ, [UR7+0x118], UR8 ;  /* 0x0001180807ff75b2 */ /* 0x0004620008000100 */
[----:B------:R-:W-:Y:S01]  /*0a10*/  NOP ;  /* 0x0000000000007918 */ /* 0x000fe20000000000 */
.L_x_12:
[----:B------:R-:W4:Y:S01]  /*0a20*/  SHFL.IDX PT, R0, R72, RZ, 0x1f ;  /* 0x00001fff48007589 */ /* 0x000f2200000e0000 */
[----:B------:R-:W-:Y:S01]  /*0a30*/  NOP ;  /* 0x0000000000007918 */ /* 0x000fe20000000000 */
[----:B----4-:R-:W-:-:S13]  /*0a40*/  ISETP.NE.AND P1, PT, R0, 0x4, PT ;  /* 0x000000040000780c */ /* 0x010fda0003f25270 */
[----:B------:R-:W-:Y:S05]  /*0a50*/  @P1 BRA `(.L_x_13) ;  /* 0x0000000000481947 */ /* 0x000fea0003800000 */
[----:B--23--:R-:W-:Y:S01]  /*0a60*/  UMOV UR8, 0x1a0 ;  /* 0x000001a000087882 */ /* 0x00cfe20000000000 */
[----:B------:R-:W-:Y:S01]  /*0a70*/  UMOV UR7, 0x400 ;  /* 0x0000040000077882 */ /* 0x000fe20000000000 */
[----:B------:R-:W-:Y:S01]  /*0a80*/  USEL UR8, UR8, 0x1e0, UP5 ;  /* 0x000001e008087887 */ /* 0x000fe2000a800000 */
        /* <DEDUP_REMOVED lines=9> */
[----:B------:R-:W2:Y:S02]  /*0b20*/  FENCE.VIEW.ASYNC.S ;  /* 0x00000000000073c6 */ /* 0x000ea40000000000 */
[----:B--2---:R4:W2:Y:S08]  /*0b30*/  SYNCS.EXCH.64 URZ, [UR7+0x120], UR14 ;  /* 0x0001200e07ff75b2 */ /* 0x0048b00008000100 */
[----:B------:R4:W3:Y:S01]  /*0b40*/  SYNCS.EXCH.64 URZ, [UR7+0x130], UR8 ;  /* 0x0001300807ff75b2 */ /* 0x0008e20008000100 */
[----:B------:R4:W1:Y:S01]  /*0b50*/  SYNCS.EXCH.64 URZ, [UR7+0x128], UR14 ;  /* 0x0001280e07ff75b2 */ /* 0x0008620008000100 */
[----:B------:R4:W1:Y:S02]  /*0b60*/  SYNCS.EXCH.64 URZ, [UR7+0x138], UR8 ;  /* 0x0001380807ff75b2 */ /* 0x0008640008000100 */
[----:B----4-:R-:W-:Y:S01]  /*0b70*/  NOP ;  /* 0x0000000000007918 */ /* 0x010fe20000000000 */
.L_x_13:
[----:B------:R-:W4:Y:S01]  /*0b80*/  SHFL.IDX PT, R0, R72, RZ, 0x1f ;  /* 0x00001fff48007589 */ /* 0x000f2200000e0000 */
[----:B------:R-:W-:Y:S01]  /*0b90*/  NOP ;  /* 0x0000000000007918 */ /* 0x000fe20000000000 */
[----:B----4-:R-:W-:-:S13]  /*0ba0*/  ISETP.NE.AND P1, PT, R0, 0x5, PT ;  /* 0x000000050000780c */ /* 0x010fda0003f25270 */
[----:B------:R-:W-:Y:S05]  /*0bb0*/  @P1 BRA `(.L_x_14) ;  /* 0x0000000000541947 */ /* 0x000fea0003800000 */
[----:B--23--:R-:W-:Y:S01]  /*0bc0*/  UMOV UR8, 0x400 ;  /* 0x0000040000087882 */ /* 0x00cfe20000000000 */
        /* <DEDUP_REMOVED lines=14> */
[----:B------:R4:W1:Y:S01]  /*0cb0*/  SYNCS.EXCH.64 URZ, [UR8+0x168], UR6 ;  /* 0x0001680608ff75b2 */ /* 0x0008620008000100 */
[----:B------:R4:W1:Y:S01]  /*0cc0*/  SYNCS.EXCH.64 URZ, [UR8+0x150], UR14 ;  /* 0x0001500e08ff75b2 */ /* 0x0008620008000100 */
[----:B------:R4:W1:Y:S01]  /*0cd0*/  SYNCS.EXCH.64 URZ, [UR8+0x170], UR6 ;  /* 0x0001700608ff75b2 */ /* 0x0008620008000100 */
[----:B------:R4:W1:Y:S01]  /*0ce0*/  SYNCS.EXCH.64 URZ, [UR8+0x158], UR14 ;  /* 0x0001580e08ff75b2 */ /* 0x0008620008000100 */
[----:B------:R4:W1:Y:S02]  /*0cf0*/  SYNCS.EXCH.64 URZ, [UR8+0x178], UR6 ;  /* 0x0001780608ff75b2 */ /* 0x0008640008000100 */
[----:B----4-:R-:W-:Y:S01]  /*0d00*/  NOP ;  /* 0x0000000000007918 */ /* 0x010fe20000000000 */
.L_x_14:
[----:B------:R-:W4:Y:S01]  /*0d10*/  SHFL.IDX PT, R0, R72, RZ, 0x1f ;  /* 0x00001fff48007589 */ /* 0x000f2200000e0000 */
[----:B------:R-:W-:Y:S01]  /*0d20*/  ISETP.NE.OR P0, PT, RZ, UR10, !P0 ;  /* 0x0000000aff007c0c */ /* 0x000fe2000c705670 */
[----:B------:R-:W-:Y:S01]  /*0d30*/  NOP ;  /* 0x0000000000007918 */ /* 0x000fe20000000000 */
[----:B----4-:R-:W-:-:S13]  /*0d40*/  ISETP.NE.AND P1, PT, R0, 0x3, PT ;  /* 0x000000030000780c */ /* 0x010fda0003f25270 */
[----:B------:R-:W-:Y:S05]  /*0d50*/  @P1 BRA `(.L_x_15) ;  /* 0x0000000000341947 */ /* 0x000fea0003800000 */
[----:B--23--:R-:W-:Y:S01]  /*0d60*/  UMOV UR7, 0x400 ;  /* 0x0000040000077882 */ /* 0x00cfe20000000000 */
[----:B------:R-:W-:Y:S01]  /*0d70*/  UMOV UR6, 0x20 ;  /* 0x0000002000067882 */ /* 0x000fe20000000000 */
[----:B------:R-:W-:Y:S02]  /*0d80*/  ULEA UR7, UR45, UR7, 0x18 ;  /* 0x000000072d077291 */ /* 0x000fe4000f8ec0ff */
[----:B------:R-:W-:-:S04]  /*0d90*/  UIADD3 UR8, UPT, UPT, -UR6, 0x100000, URZ ;  /* 0x0010000006087890 */ /* 0x000fc8000fffe1ff */
[----:B------:R-:W-:Y:S02]  /*0da0*/  USHF.L.U32 UR9, UR8, 0xb, URZ ;  /* 0x0000000b08097899 */ /* 0x000fe400080006ff */
[----:B------:R-:W-:Y:S01]  /*0db0*/  USHF.L.U32 UR8, UR8, 0x1, URZ ;  /* 0x0000000108087899 */ /* 0x000fe200080006ff */
[----:B------:R-:W-:Y:S01]  /*0dc0*/  ELECT P1, URZ, PT ;  /* 0x0000000000ff782f */ /* 0x000fe20003820000 */
[----:B------:R-:W2:Y:S10]  /*0dd0*/  FENCE.VIEW.ASYNC.S ;  /* 0x00000000000073c6 */ /* 0x000eb40000000000 */
[----:B--2---:R4:W2:Y:S01]  /*0de0*/  SYNCS.EXCH.64 URZ, [UR7+0x180], UR8 ;  /* 0x0001800807ff75b2 */ /* 0x0048a20008000100 */
[----:B------:R4:W3:Y:S01]  /*0df0*/  SYNCS.EXCH.64 URZ, [UR7+0x190], UR8 ;  /* 0x0001900807ff75b2 */ /* 0x0008e20008000100 */
[----:B------:R4:W1:Y:S01]  /*0e00*/  SYNCS.EXCH.64 URZ, [UR7+0x188], UR8 ;  /* 0x0001880807ff75b2 */ /* 0x0008620008000100 */
[----:B------:R4:W1:Y:S02]  /*0e10*/  SYNCS.EXCH.64 URZ, [UR7+0x198], UR8 ;  /* 0x0001980807ff75b2 */ /* 0x0008640008000100 */
[----:B----4-:R-:W-:Y:S01]  /*0e20*/  NOP ;  /* 0x0000000000007918 */ /* 0x010fe20000000000 */
.L_x_15:
[----:B------:R-:W-:Y:S01]  /*0e30*/  VOTEU.ALL UP1, P0 ;  /* 0x0000000000ff7886 */ /* 0x000fe20000020000 */
[----:B--23--:R-:W2:Y:S01]  /*0e40*/  LDCU UR7, c[0x0][0x36c] ;  /* 0x00006d80ff0777ac */ /* 0x00cea20008000800 */
[----:B------:R-:W-:Y:S01]  /*0e50*/  NOP ;  /* 0x0000000000007918 */ /* 0x000fe20000000000 */
[----:B-1----:R-:W-:Y:S01]  /*0e60*/  LOP3.LUT R2, R79, 0x1f, RZ, 0xc0, !PT ;  /* 0x0000001f4f027812 */ /* 0x002fe200078ec0ff */
[----:B------:R-:W-:Y:S01]  /*0e70*/  UMOV UR8, 0x20 ;  /* 0x0000002000087882 */ /* 0x000fe20000000000 */
[----:B------:R-:W-:Y:S01]  /*0e80*/  @!UP1 UMOV UR6, 0x400 ;  /* 0x0000040000069882 */ /* 0x000fe20000000000 */
[----:B------:R-:W-:-:S04]  /*0e90*/  @!UP1 UIADD3 UR8, UPT, UPT, -UR8, 0x100000, URZ ;  /* 0x0010000008089890 */ /* 0x000fc8000fffe1ff */
[----:B------:R-:W-:Y:S02]  /*0ea0*/  @!UP1 USHF.L.U32 UR9, UR8, 0xb, URZ ;  /* 0x0000000b08099899 */ /* 0x000fe400080006ff */
[----:B------:R-:W-:Y:S02]  /*0eb0*/  @!UP1 USHF.L.U32 UR8, UR8, 0x1, URZ ;  /* 0x0000000108089899 */ /* 0x000fe400080006ff */
[----:B------:R-:W-:Y:S01]  /*0ec0*/  @!UP1 ULEA UR6, UR45, UR6, 0x18 ;  /* 0x000000062d069291 */ /* 0x000fe2000f8ec0ff */
[----:B------:R-:W-:Y:S01]  /*0ed0*/  VOTEU.ALL UP1, P0 ;  /* 0x0000000000ff7886 */ /* 0x000fe20000020000 */
[----:B------:R-:W-:Y:S01]  /*0ee0*/  UISETP.NE.AND UP4, UPT, UR10, URZ, UPT ;  /* 0x000000ff0a00728c */ /* 0x000fe2000bf85270 */
[----:B------:R-:W1:Y:S09]  /*0ef0*/  FENCE.VIEW.ASYNC.S ;  /* 0x00000000000073c6 */ /* 0x000e720000000000 */
[----:B-1----:R1:W3:Y:S01]  /*0f00*/  @!UP1 SYNCS.EXCH.64 URZ, [UR6+0x1a0], UR8 ;  /* 0x0001a00806ff95b2 */ /* 0x0022e20008000100 */
[----:B--2---:R-:W-:-:S09]  /*0f10*/  UISETP.EQ.U32.AND UP1, UPT, UR7, 0x1, UPT ;  /* 0x000000010700788c */ /* 0x004fd2000bf22070 */
[----:B------:R-:W-:Y:S05]  /*0f20*/  BRA.U !UP1, `(.L_x_16) ;  /* 0x0000000109087547 */ /* 0x000fea000b800000 */
[----:B---3--:R-:W-:Y:S01]  /*0f30*/  UCGABAR_ARV ;  /* 0x00000000000079c7 */ /* 0x008fe20008000000 */
[----:B------:R-:W-:Y:S05]  /*0f40*/  BRA `(.L_x_17) ;  /* 0x0000000000047947 */ /* 0x000fea0003800000 */
.L_x_16:
[----:B---3--:R-:W-:Y:S01]  /*0f50*/  NOP ;  /* 0x0000000000007918 */ /* 0x008fe20000000000 */
.L_x_17:
[----:B------:R-:W2:Y:S01]  /*0f60*/  S2R R15, SR_CTAID.Y ;  /* 0x00000000000f7919 */ /* 0x000ea20000002600 */
[----:B------:R-:W-:-:S05]  /*0f70*/  CS2R.32 R65, SR_CgaSize ;  /* 0x0000000000417805 */ /* 0x000fca0000008a00 */
[----:B------:R-:W-:-:S05]  /*0f80*/  IMAD R65, R65, -0xa0, RZ ;  /* 0xffffff6041417824 */ /* 0x000fca00078e02ff */
[----:B-1----:R-:W-:-:S14]  /*0f90*/  R2UR UR6, R65 ;  /* 0x00000000410672ca */ /* 0x002fdc00000e0000 */
[----:B------:R-:W1:Y:S01]  /*0fa0*/  LDCU UR6, c[0x0][UR6+0x2b4] ;  /* 0x00005680060677ac */ /* 0x000e620008000800 */
[----:B------:R-:W-:-:S05]  /*0fb0*/  CS2R.32 R0, SR_CgaSize ;  /* 0x0000000000007805 */ /* 0x000fca0000008a00 */
[----:B------:R-:W-:-:S06]  /*0fc0*/  IMAD R0, R0, -0xa0, RZ ;  /* 0xffffff6000007824 */ /* 0x000fcc00078e02ff */
[----:B------:R-:W3:Y:S01]  /*0fd0*/  LDC R0, c[0x0][R0+0x2a4] ;  /* 0x0000a90000007b82 */ /* 0x000ee20000000800 */
[----:B------:R-:W-:Y:S01]  /*0fe0*/  PRMT R10, RZ, 0x7610, R10 ;  /* 0x00007610ff0a7816 */ /* 0x000fe2000000000a */
[----:B------:R-:W4:Y:S01]  /*0ff0*/  S2R R3, SR_CTAID.X ;  /* 0x0000000000037919 */ /* 0x000f220000002500 */
[----:B------:R-:W-:-:S05]  /*1000*/  CS2R.32 R65, SR_CgaSize ;  /* 0x0000000000417805 */ /* 0x000fca0000008a00 */
[----:B------:R-:W-:-:S05]  /*1010*/  IMAD R65, R65, -0xa0, RZ ;  /* 0xffffff6041417824 */ /* 0x000fca00078e02ff */
[----:B------:R-:W-:-:S14]  /*1020*/  R2UR UR7, R65 ;  /* 0x00000000410772ca */ /* 0x000fdc00000e0000 */
[----:B------:R-:W3:Y:S01]  /*1030*/  LDCU UR7, c[0x0][UR7+0x2b0] ;  /* 0x00005600070777ac */ /* 0x000ee20008000800 */
[----:B------:R-:W-:Y:S01]  /*1040*/  UISETP.NE.AND UP2, UPT, UR10, 0x2, UPT ;  /* 0x000000020a00788c */ /* 0x000fe2000bf45270 */
[----:B------:R-:W1:Y:S01]  /*1050*/  LDC R11, c[0x0][0xb24] ;  /* 0x0002c900ff0b7b82 */ /* 0x000e620000000800 */
[----:B------:R-:W-:-:S05]  /*1060*/  CS2R.32 R4, SR_CgaSize ;  /* 0x0000000000047805 */ /* 0x000fca0000008a00 */
[----:B------:R-:W-:-:S06]  /*1070*/  IMAD R4, R4, -0xa0, RZ ;  /* 0xffffff6004047824 */ /* 0x000fcc00078e02ff */
[----:B------:R-:W3:Y:S08]  /*1080*/  LDC R4, c[0x0][R4+0x2a0] ;  /* 0x0000a80004047b82 */ /* 0x000ef00000000800 */
[----:B------:R-:W3:Y:S01]  /*1090*/  LDC R28, c[0x0][0xb24] ;  /* 0x0002c900ff1c7b82 */ /* 0x000ee20000000800 */
[----:B--2---:R-:W-:-:S07]  /*10a0*/  I2FP.F32.U32 R64, R15 ;  /* 0x0000000f00407245 */ /* 0x004fce0000201000 */
[----:B------:R-:W2:Y:S01]  /*10b0*/  S2UR UR52, SR_CTAID.Z ;  /* 0x00000000003479c3 */ /* 0x000ea20000002700 */
[----:B-1----:R-:W-:Y:S01]  /*10c0*/  ISETP.GE.AND P0, PT, R11, 0x1, PT ;  /* 0x000000010b00780c */ /* 0x002fe20003f06270 */
[----:B----4-:R-:W-:Y:S01]  /*10d0*/  IMAD.MOV.U32 R14, RZ, RZ, R3 ;  /* 0x000000ffff0e7224 */ /* 0x010fe200078e0003 */
[----:B------:R-:W-:Y:S01]  /*10e0*/  I2FP.F32.U32 R65, R3 ;  /* 0x0000000300417245 */ /* 0x000fe20000201000 */
[----:B------:R-:W-:Y:S01]  /*10f0*/  FMUL R64, R64, UR6 ;  /* 0x0000000640407c20 */ /* 0x000fe20008400000 */
[----:B------:R-:W1:Y:S03]  /*1100*/  LDCU UR6, c[0x0][0xb30] ;  /* 0x00016600ff0677ac */ /* 0x000e660008000800 */
[----:B---3--:R-:W-:Y:S02]  /*1110*/  FMUL R65, R65, UR7 ;  /* 0x0000000741417c20 */ /* 0x008fe40008400000 */
[----:B------:R-:W3:Y:S08]  /*1120*/  F2I.U32.TRUNC.NTZ R64, R64 ;  /* 0x0000004000407305 */ /* 0x000ef0000020f000 */
[----:B------:R-:W4:Y:S01]  /*1130*/  F2I.U32.TRUNC.NTZ R65, R65 ;  /* 0x0000004100417305 */ /* 0x000f22000020f000 */
[----:B-1----:R-:W-:Y:S01]  /*1140*/  UISETP.NE.AND UP3, UPT, UR6, 0x1, UPT ;  /* 0x000000010600788c */ /* 0x002fe2000bf65270 */
[----:B---3--:R-:W-:-:S05]  /*1150*/  IADD3 R64, PT, PT, -R64, RZ, RZ ;  /* 0x000000ff40407210 */ /* 0x008fca0007ffe1ff */
[----:B------:R-:W-:Y:S01]  /*1160*/  IMAD R64, R0, R64, R15 ;  /* 0x0000004000407224 */ /* 0x000fe200078e020f */
[----:B------:R-:W-:Y:S01]  /*1170*/  PRMT R0, RZ, 0x7610, R0 ;  /* 0x00007610ff007816 */ /* 0x000fe20000000000 */
[----:B----4-:R-:W-:-:S04]  /*1180*/  IMAD.MOV R65, RZ, RZ, -R65 ;  /* 0x000000ffff417224 */ /* 0x010fc800078e0a41 */
[----:B------:R-:W-:Y:S01]  /*1190*/  IMAD R65, R4, R65, R3 ;  /* 0x0000004104417224 */ /* 0x000fe200078e0203 */
[----:B--2---:R-:W-:Y:S06]  /*11a0*/  BRA.U UP4, `(.L_x_18) ;  /* 0x0000000104247547 */ /* 0x004fec000b800000 */
[----:B------:R-:W-:Y:S01]  /*11b0*/  ISETP.NE.AND P1, PT, R64, RZ, PT ;  /* 0x000000ff4000720c */ /* 0x000fe20003f25270 */
[----:B------:R-:W-:Y:S01]  /*11c0*/  IMAD.MOV.U32 R0, RZ, RZ, 0x3 ;  /* 0x00000003ff007424 */ /* 0x000fe200078e00ff */
[C---:B------:R-:W-:Y:S02]  /*11d0*/  LOP3.LUT R4, R65.reuse, 0xfffffffe, RZ, 0xc0, !PT ;  /* 0xfffffffe41047812 */ /* 0x040fe400078ec0ff */
[----:B------:R-:W-:Y:S02]  /*11e0*/  ISETP.LT.U32.OR P1, PT, R65, 0x2, !P1 ;  /* 0x000000024100780c */ /* 0x000fe40004f21470 */
[----:B------:R-:W-:Y:S02]  /*11f0*/  SHF.L.U32 R0, R0, R4, RZ ;  /* 0x0000000400007219 */ /* 0x000fe400000006ff */
[----:B------:R-:W-:Y:S02]  /*1200*/  SEL R6, RZ, 0x1, !P1 ;  /* 0x00000001ff067807 */ /* 0x000fe40004800000 */
[----:B------:R-:W-:-:S05]  /*1210*/  SEL R5, RZ, 0x2, !P1 ;  /* 0x00000002ff057807 */ /* 0x000fca0004800000 */
[----:B------:R-:W-:-:S05]  /*1220*/  IMAD.IADD R5, R6, 0x1, R5 ;  /* 0x0000000106057824 */ /* 0x000fca00078e0205 */
[----:B------:R-:W-:Y:S02]  /*1230*/  PRMT R10, R5, 0x7610, R10 ;  /* 0x00007610050a7816 */ /* 0x000fe4000000000a */
.L_x_18:
[----:B------:R-:W-:Y:S05]  /*1240*/  @!P0 BRA `(.L_x_19) ;  /* 0x0000000000b88947 */ /* 0x000fea0003800000 */
[----:B------:R-:W1:Y:S01]  /*1250*/  LDC.64 R6, c[0x0][0xb18] ;  /* 0x0002c600ff067b82 */ /* 0x000e620000000a00 */
[----:B------:R-:W-:-:S07]  /*1260*/  ISETP.NE.AND P0, PT, R11, 0x1, PT ;  /* 0x000000010b00780c */ /* 0x000fce0003f05270 */
[----:B------:R-:W2:Y:S08]  /*1270*/  LDC R14, c[0x0][0xb0c] ;  /* 0x0002c300ff0e7b82 */ /* 0x000eb00000000800 */
[----:B------:R-:W3:Y:S08]  /*1280*/  LDC R16, c[0x0][0x370] ;  /* 0x0000dc00ff107b82 */ /* 0x000ef00000000800 */
[----:B------:R-:W4:Y:S01]  /*1290*/  LDC R13, c[0x0][0x374] ;  /* 0x0000dd00ff0d7b82 */ /* 0x000f220000000800 */
[----:B-1----:R-:W-:-:S07]  /*12a0*/  ISETP.NE.AND P1, PT, R6, 0x1, PT ;  /* 0x000000010600780c */ /* 0x002fce0003f25270 */
[----:B------:R-:W3:Y:S01]  /*12b0*/  LDC.64 R8, c[0x0][0xb10] ;  /* 0x0002c400ff087b82 */ /* 0x000ee20000000a00 */
[----:B--2---:R-:W-:-:S07]  /*12c0*/  ISETP.NE.AND P2, PT, R14, 0x1, PT ;  /* 0x000000010e00780c */ /* 0x004fce0003f45270 */
[----:B------:R-:W1:Y:S08]  /*12d0*/  LDC R12, c[0x0][0xb20] ;  /* 0x0002c800ff0c7b82 */ /* 0x000e700000000800 */
[----:B------:R-:W2:Y:S01]  /*12e0*/  LDC.64 R4, c[0x0][0xb28] ;  /* 0x0002ca00ff047b82 */ /* 0x000ea20000000a00 */
[----:B----4-:R-:W-:-:S04]  /*12f0*/  IMAD.HI.U32 R17, R13, R7, RZ ;  /* 0x000000070d117227 */ /* 0x010fc800078e00ff */
[----:B------:R-:W-:-:S04]  /*1300*/  IMAD.HI.U32 R7, R15, R7, RZ ;  /* 0x000000070f077227 */ /* 0x000fc800078e00ff */
[----:B---3--:R-:W-:-:S05]  /*1310*/  IMAD.HI.U32 R18, R16, R8, RZ ;  /* 0x0000000810127227 */ /* 0x008fca00078e00ff */
[-C--:B------:R-:W-:Y:S01]  /*1320*/  @P2 SHF.R.U32.HI R16, RZ, R9.reuse, R18 ;  /* 0x00000009ff102219 */ /* 0x080fe20000011612 */
[----:B------:R-:W-:Y:S01]  /*1330*/  IMAD.HI.U32 R18, R3, R8, RZ ;  /* 0x0000000803127227 */ /* 0x000fe200078e00ff */
[-C--:B-1----:R-:W-:Y:S02]  /*1340*/  @P1 SHF.R.U32.HI R13, RZ, R12.reuse, R17 ;  /* 0x0000000cff0d1219 */ /* 0x082fe40000011611 */
[----:B------:R-:W-:Y:S02]  /*1350*/  SHF.R.U32.HI R7, RZ, R12, R7 ;  /* 0x0000000cff077219 */ /* 0x000fe40000011607 */
[----:B------:R-:W-:Y:S02]  /*1360*/  SHF.R.U32.HI R18, RZ, R9, R18 ;  /* 0x00000009ff127219 */ /* 0x000fe40000011612 */
[----:B------:R-:W-:Y:S01]  /*1370*/  SEL R7, R15, R7, !P1 ;  /* 0x000000070f077207 */ /* 0x000fe20004800000 */
[----:B--2---:R-:W-:Y:S01]  /*1380*/  IMAD.HI.U32 R17, R13, R4, RZ ;  /* 0x000000040d117227 */ /* 0x004fe200078e00ff */
[----:B------:R-:W-:-:S03]  /*1390*/  SEL R18, R3, R18, !P2 ;  /* 0x0000001203127207 */ /* 0x000fc60005000000 */
[----:B------:R-:W-:Y:S01]  /*13a0*/  IMAD.HI.U32 R8, R16, R4, RZ ;  /* 0x0000000410087227 */ /* 0x000fe200078e00ff */
[----:B------:R-:W-:-:S04]  /*13b0*/  @P0 SHF.R.U32.HI R13, RZ, R5, R17 ;  /* 0x00000005ff0d0219 */ /* 0x000fc80000011611 */
[----:B------:R-:W-:Y:S01]  /*13c0*/  @P0 SHF.R.U32.HI R16, RZ, R5, R8 ;  /* 0x00000005ff100219 */ /* 0x000fe20000011608 */
[----:B------:R-:W-:-:S04]  /*13d0*/  IMAD R13, R13, R11, RZ ;  /* 0x0000000b0d0d7224 */ /* 0x000fc800078e02ff */
[----:B------:R-:W-:Y:S01]  /*13e0*/  IMAD R8, R16, R11, RZ ;  /* 0x0000000b10087224 */ /* 0x000fe200078e02ff */
[----:B------:R-:W-:-:S04]  /*13f0*/  ISETP.GE.AND P1, PT, R7, R13, PT ;  /* 0x0000000d0700720c */ /* 0x000fc80003f26270 */
[----:B------:R-:W-:Y:S01]  /*1400*/  ISETP.GE.OR P1, PT, R18, R8, P1 ;  /* 0x000000081200720c */ /* 0x000fe20000f26670 */
[----:B------:R-:W-:-:S05]  /*1410*/  IMAD.HI.U32 R8, R7, R4, RZ ;  /* 0x0000000407087227 */ /* 0x000fca00078e00ff */
[----:B------:R-:W-:-:S04]  /*1420*/  SHF.R.U32.HI R8, RZ, R5, R8 ;  /* 0x00000005ff087219 */ /* 0x000fc80000011608 */
[----:B------:R-:W-:-:S03]  /*1430*/  SEL R8, R7, R8, !P0 ;  /* 0x0000000807087207 */ /* 0x000fc60004000000 */
[----:B------:R-:W-:Y:S01]  /*1440*/  @!P1 IMAD.HI.U32 R9, R18, R4, RZ ;  /* 0x0000000412099227 */ /* 0x000fe200078e00ff */
[----:B------:R-:W-:-:S04]  /*1450*/  IADD3 R4, PT, PT, -R8, RZ, RZ ;  /* 0x000000ff08047210 */ /* 0x000fc80007ffe1ff */
[----:B------:R-:W-:Y:S01]  /*1460*/  @!P1 SHF.R.U32.HI R5, RZ, R5, R9 ;  /* 0x00000005ff059219 */ /* 0x000fe20000011609 */
[----:B------:R-:W-:Y:S01]  /*1470*/  IMAD R4, R11, R4, R7 ;  /* 0x000000040b047224 */ /* 0x000fe200078e0207 */
[----:B------:R-:W-:Y:S02]  /*1480*/  IADD3 R9, PT, PT, -R7, RZ, RZ ;  /* 0x000000ff07097210 */ /* 0x000fe40007ffe1ff */
[----:B------:R-:W-:-:S03]  /*1490*/  @!P1 SEL R5, R18, R5, !P0 ;  /* 0x0000000512059207 */ /* 0x000fc60004000000 */
[----:B------:R-:W-:Y:S02]  /*14a0*/  IMAD R9, R6, R9, R15 ;  /* 0x0000000906097224 */ /* 0x000fe400078e020f */
[--C-:B------:R-:W-:Y:S02]  /*14b0*/  @!P1 IMAD.IADD R8, R8, 0x1, -R5.reuse ;  /* 0x0000000108089824 */ /* 0x100fe400078e0a05 */
[----:B------:R-:W-:Y:S01]  /*14c0*/  @!P1 IMAD R5, R4, R16, R5 ;  /* 0x0000001004059224 */ /* 0x000fe200078e0205 */
[----:B------:R-:W-:Y:S01]  /*14d0*/  IADD3 R4, PT, PT, -R18, RZ, RZ ;  /* 0x000000ff12047210 */ /* 0x000fe20007ffe1ff */
[----:B------:R-:W-:Y:S02]  /*14e0*/  @!P1 IMAD R7, R8, R11, R18 ;  /* 0x0000000b08079224 */ /* 0x000fe400078e0212 */
[----:B------:R-:W-:Y:S02]  /*14f0*/  @!P1 IMAD.MOV.U32 R18, RZ, RZ, R5 ;  /* 0x000000ffff129224 */ /* 0x000fe400078e0005 */
[----:B------:R-:W-:-:S02]  /*1500*/  IMAD R4, R14, R4, R3 ;  /* 0x000000040e047224 */ /* 0x000fc400078e0203 */
[----:B------:R-:W-:Y:S02]  /*1510*/  IMAD R15, R7, R6, R9 ;  /* 0x00000006070f7224 */ /* 0x000fe400078e0209 */
[----:B------:R-:W-:Y:S02]  /*1520*/  IMAD R14, R18, R14, R4 ;  /* 0x0000000e120e7224 */ /* 0x000fe400078e0204 */
.L_x_19:
[----:B------:R-:W-:Y:S05]  /*1530*/  BRA.U UP3, `(.L_x_20) ;  /* 0x0000000103407547 */ /* 0x000fea000b800000 */
[----:B------:R-:W1:Y:S08]  /*1540*/  LDC.64 R6, c[0x0][0xb10] ;  /* 0x0002c400ff067b82 */ /* 0x000e700000000a00 */
[----:B------:R-:W2:Y:S08]  /*1550*/  LDC.64 R4, c[0x0][0xb18] ;  /* 0x0002c600ff047b82 */ /* 0x000eb00000000a00 */
[----:B------:R-:W3:Y:S08]  /*1560*/  LDC R8, c[0x0][0xb20] ;  /* 0x0002c800ff087b82 */ /* 0x000ef00000000800 */
[----:B------:R-:W4:Y:S01]  /*1570*/  LDC R9, c[0x0][0xb0c] ;  /* 0x0002c300ff097b82 */ /* 0x000f220000000800 */
[----:B-1----:R-:W-:-:S05]  /*1580*/  IMAD.HI.U32 R6, R14, R6, RZ ;  /* 0x000000060e067227 */ /* 0x002fca00078e00ff */
[----:B------:R-:W-:Y:S01]  /*1590*/  SHF.R.U32.HI R6, RZ, R7, R6 ;  /* 0x00000007ff067219 */ /* 0x000fe20000011606 */
[----:B--2---:R-:W-:Y:S01]  /*15a0*/  IMAD.HI.U32 R5, R15, R5, RZ ;  /* 0x000000050f057227 */ /* 0x004fe200078e00ff */
[----:B------:R-:W-:-:S04]  /*15b0*/  ISETP.NE.AND P0, PT, R4, 0x1, PT ;  /* 0x000000010400780c */ /* 0x000fc80003f05270 */
[----:B---3--:R-:W-:-:S04]  /*15c0*/  SHF.R.U32.HI R5, RZ, R8, R5 ;  /* 0x00000008ff057219 */ /* 0x008fc80000011605 */
[----:B------:R-:W-:Y:S02]  /*15d0*/  SEL R5, R15, R5, !P0 ;  /* 0x000000050f057207 */ /* 0x000fe40004000000 */
[----:B----4-:R-:W-:-:S04]  /*15e0*/  ISETP.NE.AND P1, PT, R9, 0x1, PT ;  /* 0x000000010900780c */ /* 0x010fc80003f25270 */
[----:B------:R-:W-:-:S05]  /*15f0*/  SEL R7, R14, R6, !P1 ;  /* 0x000000060e077207 */ /* 0x000fca0004800000 */
[----:B------:R-:W-:Y:S02]  /*1600*/  IMAD.IADD R6, R5, 0x1, -R7 ;  /* 0x0000000105067824 */ /* 0x000fe400078e0a07 */
[----:B------:R-:W-:Y:S02]  /*1610*/  IMAD.IADD R5, R7, 0x1, -R5 ;  /* 0x0000000107057824 */ /* 0x000fe400078e0a05 */
[----:B------:R-:W-:Y:S02]  /*1620*/  IMAD R14, R6, R9, R14 ;  /* 0x00000009060e7224 */ /* 0x000fe400078e020e */
[----:B------:R-:W-:Y:S02]  /*1630*/  IMAD R15, R5, R4, R15 ;  /* 0x00000004050f7224 */ /* 0x000fe400078e020f */
.L_x_20:
[----:B------:R-:W-:Y:S05]  /*1640*/  BRA.U !UP1, `(.L_x_21) ;  /* 0x00000001090c7547 */ /* 0x000fea000b800000 */
[----:B------:R-:W-:Y:S01]  /*1650*/  UCGABAR_WAIT ;  /* 0x0000000000007dc7 */ /* 0x000fe20008000000 */
[----:B------:R-:W-:Y:S01]  /*1660*/  CCTL.IVALL ;  /* 0x00000000ff00798f */ /* 0x000fe20002000000 */
[----:B------:R-:W-:Y:S05]  /*1670*/  BRA `(.L_x_22) ;  /* 0x0000000000047947 */ /* 0x000fea0003800000 */
.L_x_21:
[----:B------:R-:W-:Y:S06]  /*1680*/  BAR.SYNC.DEFER_BLOCKING 0x0 ;  /* 0x0000000000007b1d */ /* 0x000fec0000010000 */
.L_x_22:
[----:B------:R-:W-:Y:S05]  /*1690*/  BRA.U UP2, `(.L_x_23) ;  /* 0x0000001502e47547 */ /* 0x000fea000b800000 */
[----:B------:R-:W1:Y:S01]  /*16a0*/  LDCU UR4, c[0x0][0x38c] ;  /* 0x00007180ff0477ac */ /* 0x000e620008000800 */
[----:B------:R-:W2:Y:S01]  /*16b0*/  LDC R8, c[0x0][0x370] ;  /* 0x0000dc00ff087b82 */ /* 0x000ea20000000800 */
[----:B------:R-:W-:Y:S02]  /*16c0*/  IMAD.SHL.U32 R18, R3, 0x40, RZ ;  /* 0x0000004003127824 */ /* 0x000fe400078e00ff */
[----:B------:R-:W-:Y:S01]  /*16d0*/  HFMA2 R16, -RZ, RZ, 0, 0 ;  /* 0x00000000ff107431 */ /* 0x000fe200000001ff */
[----:B------:R-:W-:Y:S01]  /*16e0*/  UISETP.NE.AND UP1, UPT, UR10, URZ, UPT ;  /* 0x000000ff0a00728c */ /* 0x000fe2000bf25270 */
[----:B------:R-:W-:Y:S01]  /*16f0*/  ISETP.NE.AND P4, PT, R2, RZ, P5 ;  /* 0x000000ff0200720c */ /* 0x000fe20002f85270 */
[----:B------:R-:W-:Y:S01]  /*1700*/  IMAD.MOV.U32 R17, RZ, RZ, 0x1 ;  /* 0x00000001ff117424 */ /* 0x000fe200078e00ff */
[----:B------:R-:W-:Y:S01]  /*1710*/  CS2R R12, SRZ ;  /* 0x00000000000c7805 */ /* 0x000fe2000001ff00 */
[----:B------:R-:W-:Y:S01]  /*1720*/  IMAD.MOV.U32 R11, RZ, RZ, 0x1 ;  /* 0x00000001ff0b7424 */ /* 0x000fe200078e00ff */
[----:B------:R-:W3:Y:S01]  /*1730*/  LDC R0, c[0x0][0x374] ;  /* 0x0000dd00ff007b82 */ /* 0x000ee20000000800 */
[----:B------:R-:W-:Y:S01]  /*1740*/  LOP3.LUT R18, R18, 0x40, RZ, 0xc0, !PT ;  /* 0x0000004012127812 */ /* 0x000fe200078ec0ff */
[----:B------:R-:W-:Y:S01]  /*1750*/  USEL UR22, UR13, 0x2, UP1 ;  /* 0x000000020d167887 */ /* 0x000fe20008800000 */
[----:B------:R-:W4:Y:S01]  /*1760*/  LDCU.64 UR14, c[0x0][0x348] ;  /* 0x00006900ff0e77ac */ /* 0x000f220008000a00 */
[----:B------:R-:W-:Y:S01]  /*1770*/  UMOV UR23, URZ ;  /* 0x000000ff00177c82 */ /* 0x000fe20008000000 */
[----:B-1----:R-:W-:-:S04]  /*1780*/  UIADD3 UR5, UPT, UPT, UR4, 0x3f, URZ ;  /* 0x0000003f04057890 */ /* 0x002fc8000fffe0ff */
[----:B------:R-:W-:-:S04]  /*1790*/  USHF.R.S32.HI UR6, URZ, 0x1f, UR5 ;  /* 0x0000001fff067899 */ /* 0x000fc80008011405 */
[----:B------:R-:W-:Y:S02]  /*17a0*/  ULEA.HI UR6, UR6, UR5, URZ, 0x6 ;  /* 0x0000000506067291 */ /* 0x000fe4000f8f30ff */
[----:B------:R-:W-:Y:S02]  /*17b0*/  UIADD3 UR5, UPT, UPT, UR4, -0x1, URZ ;  /* 0xffffffff04057890 */ /* 0x000fe4000fffe0ff */
[----:B------:R-:W-:Y:S02]  /*17c0*/  USHF.R.S32.HI UR6, URZ, 0x6, UR6 ;  /* 0x00000006ff067899 */ /* 0x000fe40008011406 */
[----:B------:R-:W-:Y:S02]  /*17d0*/  UISETP.GE.U32.AND UP2, UPT, UR5, -0x7f, UPT ;  /* 0xffffff810500788c */ /* 0x000fe4000bf46070 */
[----:B------:R-:W-:Y:S02]  /*17e0*/  UISETP.LT.U32.AND UP0, UPT, UR6, 0xd, UPT ;  /* 0x0000000d0600788c */ /* 0x000fe4000bf01070 */
[----:B------:R-:W-:-:S02]  /*17f0*/  UIADD3 UR4, UPT, UPT, UR4, 0x7e, URZ ;  /* 0x0000007e04047890 */ /* 0x000fc4000fffe0ff */
[----:B------:R-:W-:-:S04]  /*1800*/  USEL UR5, UR6, 0xd, UP0 ;  /* 0x0000000d06057887 */ /* 0x000fc80008000000 */
[----:B------:R-:W-:Y:S02]  /*1810*/  UIADD3 UR21, UPT, UPT, UR5, -0x1, URZ ;  /* 0xffffffff05157890 */ /* 0x000fe4000fffe0ff */
[----:B------:R-:W-:Y:S02]  /*1820*/  @UP2 UIADD3 UR21, UPT, UPT, UR5, URZ, URZ ;  /* 0x000000ff05152290 */ /* 0x000fe4000fffe0ff */
[----:B------:R-:W-:Y:S02]  /*1830*/  UIADD3 UR24, UPT, UPT, UR6, -UR5, URZ ;  /* 0x8000000506187290 */ /* 0x000fe4000fffe0ff */
[----:B------:R-:W-:Y:S02]  /*1840*/  UIADD3 UR13, UPT, UPT, UR21, 0x1, URZ ;  /* 0x00000001150d7890 */ /* 0x000fe4000fffe0ff */
[----:B--2-4-:R-:W-:-:S12]  /*1850*/  UIADD3 UR21, UPT, UPT, -UR21, URZ, URZ ;  /* 0x000000ff15157290 */ /* 0x014fd8000fffe1ff */
.L_x_43:
[----:B------:R-:W-:Y:S01]  /*1860*/  UISETP.NE.AND UP0, UPT, UR45, URZ, UPT ;  /* 0x000000ff2d00728c */ /* 0x000fe2000bf05270 */
[----:B------:R-:W1:Y:S08]  /*1870*/  S2UR UR45, SR_CgaCtaId ;  /* 0x00000000002d79c3 */ /* 0x000e700000008800 */
[----:B------:R-:W-:Y:S05]  /*1880*/  BRA.U UP0, `(.L_x_24) ;  /* 0x0000000100347547 */ /* 0x000fea000b800000 */
[----:B------:R-:W2:Y:S01]  /*1890*/  S2R R2, SR_CgaCtaId ;  /* 0x0000000000027919 */ /* 0x000ea20000008800 */
[----:B------:R-:W-:-:S04]  /*18a0*/  MOV R3, 0x400 ;  /* 0x0000040000037802 */ /* 0x000fc80000000f00 */
[----:B--2---:R-:W-:Y:S02]  /*18b0*/  LEA R2, R2, R3, 0x18 ;  /* 0x0000000302027211 */ /* 0x004fe400078ec0ff */
[----:B------:R-:W-:-:S03]  /*18c0*/  SHF.L.U32 R3, R11, 0x1f, RZ ;  /* 0x0000001f0b037819 */ /* 0x000fc600000006ff */
[----:B------:R-:W-:-:S04]  /*18d0*/  IMAD R2, R12, 0x8, R2 ;  /* 0x000000080c027824 */ /* 0x000fc800078e0202 */
[----:B------:R-:W2:Y:S02]  /*18e0*/  SYNCS.PHASECHK.TRANS64.TRYWAIT P0, [R2+URZ+0x190], R3 ;  /* 0x00019003020075a7 */ /* 0x000ea400080011ff */
[----:B--2---:R-:W-:Y:S05]  /*18f0*/  @!P0 BRA `(.L_x_25) ;  /* 0x0000007400d48947 */ /* 0x004fea0003800000 */
.L_x_161:
[----:B------:R-:W-:Y:S01]  /*1900*/  VIADD R12, R12, 0x1 ;  /* 0x000000010c0c7836 */ /* 0x000fe20000000000 */
[----:B------:R2:W-:Y:S04]  /*1910*/  SYNCS.ARRIVE.TRANS64.A1T0 RZ, [R2+URZ+0x180], RZ ;  /* 0x000180ff02ff79a7 */ /* 0x0005e800081000ff */
[----:B------:R-:W-:-:S04]  /*1920*/  ISETP.NE.AND P0, PT, R12, 0x2, PT ;  /* 0x000000020c00780c */ /* 0x000fc80003f05270 */
[----:B------:R-:W-:Y:S02]  /*1930*/  SEL R12, R12, RZ, P0 ;  /* 0x000000ff0c0c7207 */ /* 0x000fe40000000000 */
[----:B--2---:R-:W-:-:S04]  /*1940*/  SEL R2, RZ, 0x1, P0 ;  /* 0x00000001ff027807 */ /* 0x004fc80000000000 */
[----:B------:R-:W-:-:S07]  /*1950*/  LOP3.LUT R11, R11, R2, RZ, 0x3c, !PT ;  /* 0x000000020b0b7212 */ /* 0x000fce00078e3cff */
.L_x_24:
[----:B------:R-:W-:Y:S01]  /*1960*/  UMOV UR7, 0x400 ;  /* 0x0000040000077882 */ /* 0x000fe20000000000 */
[----:B------:R-:W-:Y:S01]  /*1970*/  SHF.L.U32 R2, R17, 0x1f, RZ ;  /* 0x0000001f11027819 */ /* 0x000fe200000006ff */
[----:B-1----:R-:W-:Y:S01]  /*1980*/  ULEA UR7, UR45, UR7, 0x18 ;  /* 0x000000072d077291 */ /* 0x002fe2000f8ec0ff */
[C---:B------:R-:W-:Y:S01]  /*1990*/  R2UR UR9, R18.reuse ;  /* 0x00000000120972ca */ /* 0x040fe200000e0000 */
[----:B------:R-:W-:Y:S01]  /*19a0*/  UISETP.GE.U32.AND UP0, UPT, UR4, 0x7f, UPT ;  /* 0x0000007f0400788c */ /* 0x000fe2000bf06070 */
[----:B------:R-:W-:Y:S01]  /*19b0*/  R2UR UR11, R18 ;  /* 0x00000000120b72ca */ /* 0x000fe200000e0000 */
[----:B------:R-:W-:Y:S01]  /*19c0*/  ULEA UR8, UR23, UR7, 0x3 ;  /* 0x0000000717087291 */ /* 0x000fe2000f8e18ff */
[----:B------:R-:W-:-:S08]  /*19d0*/  UMOV UR25, URZ ;  /* 0x000000ff00197c82 */ /* 0x000fd00008000000 */
[----:B------:R1:W2:Y:S01]  /*19e0*/  SYNCS.PHASECHK.TRANS64.TRYWAIT P0, [UR8+0x68], R2 ;  /* 0x00006802ff0075a7 */ /* 0x0002a20008001108 */
[----:B------:R-:W-:-:S13]  /*19f0*/  R2UR UR8, R15 ;  /* 0x000000000f0872ca */ /* 0x000fda00000e0000 */
[----:B------:R-:W-:Y:S01]  /*1a00*/  ULEA UR11, UR8, UR11, 0x7 ;  /* 0x0000000b080b7291 */ /* 0x000fe2000f8e38ff */
[----:B-1----:R-:W-:-:S05]  /*1a10*/  LEA.HI R2, R14, R14, RZ, 0x1 ;  /* 0x0000000e0e027211 */ /* 0x002fca00078f08ff */
[----:B------:R-:W-:-:S05]  /*1a20*/  IMAD.SHL.U32 R2, R2, 0x40, RZ ;  /* 0x0000004002027824 */ /* 0x000fca00078e00ff */
[----:B------:R-:W-:-:S13]  /*1a30*/  R2UR UR51, R2 ;  /* 0x00000000023372ca */ /* 0x000fda00000e0000 */
[----:B------:R-:W-:Y:S01]  /*1a40*/  ULOP3.LUT UR51, UR9, 0xffffff80, UR51, 0xf8, !UPT ;  /* 0xffffff8009337892 */ /* 0x000fe2000f8ef833 */
[----:B------:R-:W-:Y:S11]  /*1a50*/  BRA.U !UP0, `(.L_x_26) ;  /* 0x0000000108bc7547 */ /* 0x000ff6000b800000 */
[----:B------:R-:W-:Y:S01]  /*1a60*/  UMOV UR16, UR21 ;  /* 0x0000001500107c82 */ /* 0x000fe20008000000 */
[----:B------:R-:W-:Y:S01]  /*1a70*/  UMOV UR17, UR23 ;  /* 0x0000001700117c82 */ /* 0x000fe20008000000 */
[----:B------:R-:W-:-:S05]  /*1a80*/  UMOV UR50, URZ ;  /* 0x000000ff00327c82 */ /* 0x000fca0008000000 */
.L_x_32:
[----:B------:R-:W-:Y:S01]  /*1a90*/  ULEA UR49, UR17, UR7, 0x3 ;  /* 0x0000000711317291 */ /* 0x000fe2000f8e18ff */
[----:B------:R-:W-:Y:S01]  /*1aa0*/  @P5 MOV R3, 0x8000 ;  /* 0x0000800000035802 */ /* 0x000fe20000000f00 */
[----:B-12-4-:R-:W-:Y:S10]  /*1ab0*/  @P0 BRA `(.L_x_27) ;  /* 0x00000000000c0947 */ /* 0x016ff40003800000 */
[----:B------:R-:W-:-:S04]  /*1ac0*/  SHF.L.U32 R4, R17, 0x1f, RZ ;  /* 0x0000001f11047819 */ /* 0x000fc800000006ff */
[----:B------:R-:W1:Y:S02]  /*1ad0*/  SYNCS.PHASECHK.TRANS64.TRYWAIT P0, [UR49+0x68], R4 ;  /* 0x00006804ff0075a7 */ /* 0x000e640008001131 */
[----:B-1----:R-:W-:Y:S05]  /*1ae0*/  @!P0 BRA `(.L_x_28) ;  /* 0x00000074006c8947 */ /* 0x002fea0003800000 */
.L_x_27:
[----:B------:R2:W-:Y:S01]  /*1af0*/  @P5 SYNCS.ARRIVE.TRANS64 RZ, [UR49], R3 ;  /* 0x00000003ffff59a7 */ /* 0x0005e20008000031 */
[----:B------:R-:W-:Y:S02]  /*1b00*/  ULOP3.LUT UR8, UR22, 0x2, URZ, 0xfc, !UPT ;  /* 0x0000000216087892 */ /* 0x000fe4000f8efcff */
[----:B------:R-:W-:Y:S02]  /*1b10*/  UIADD3 UR16, UPT, UPT, UR16, 0x1, URZ ;  /* 0x0000000110107890 */ /* 0x000fe4000fffe0ff */
[----:B------:R-:W-:Y:S02]  /*1b20*/  UISETP.NE.AND UP0, UPT, UR8, 0x2, UPT ;  /* 0x000000020800788c */ /* 0x000fe4000bf05270 */
[----:B------:R-:W-:-:S07]  /*1b30*/  UISETP.NE.AND UP2, UPT, UR16, 0x1, UPT ;  /* 0x000000011000788c */ /* 0x000fce000bf45270 */
[----:B------:R-:W-:Y:S05]  /*1b40*/  BRA.U UP0, `(.L_x_29) ;  /* 0x0000000100047547 */ /* 0x000fea000b800000 */
[----:B------:R-:W-:Y:S05]  /*1b50*/  BPT.TRAP 0x1 ;  /* 0x000000040000795c */ /* 0x000fea0000300000 */
.L_x_29:
[----:B------:R-:W-:Y:S04]  /*1b60*/  BSSY.RECONVERGENT B0, `(.L_x_30) ;  /* 0x0000003000007945 */ /* 0x000fe80003800200 */
[----:B------:R-:W-:Y:S05]  /*1b70*/  @!P4 BRA `(.L_x_31) ;  /* 0x000000000004c947 */ /* 0x000fea0003800000 */
[----:B------:R-:W-:Y:S05]  /*1b80*/  BPT.TRAP 0x1 ;  /* 0x000000040000795c */ /* 0x000fea0000300000 */
.L_x_31:
[----:B------:R-:W-:Y:S05]  /*1b90*/  BSYNC.RECONVERGENT B0 ;  /* 0x0000000000007941 */ /* 0x000fea0003800200 */
.L_x_30:
[----:B------:R-:W-:Y:S02]  /*1ba0*/  UIADD3 UR23, UPT, UPT, UR17, 0x1, URZ ;  /* 0x0000000111177890 */ /* 0x000fe4000fffe0ff */
[----:B------:R-:W-:Y:S02]  /*1bb0*/  UIADD3 UR28, UP1, UPT, UR14, 0x80, URZ ;  /* 0x000000800e1c7890 */ /* 0x000fe4000ff3e0ff */
[----:B------:R-:W-:Y:S02]  /*1bc0*/  UISETP.NE.AND UP0, UPT, UR23, 0xd, UPT ;  /* 0x0000000d1700788c */ /* 0x000fe4000bf05270 */
[----:B------:R-:W-:Y:S02]  /*1bd0*/  ULOP3.LUT UR49, UR49, 0xfefffff8, URZ, 0xc0, !UPT ;  /* 0xfefffff831317892 */ /* 0x000fe4000f8ec0ff */
[----:B------:R-:W-:Y:S02]  /*1be0*/  USEL UR9, URZ, 0x1, UP0 ;  /* 0x00000001ff097887 */ /* 0x000fe40008000000 */
[----:B------:R-:W-:-:S02]  /*1bf0*/  USEL UR23, UR23, URZ, UP0 ;  /* 0x000000ff17177287 */ /* 0x000fc40008000000 */
[----:B------:R-:W-:Y:S02]  /*1c00*/  UIADD3 UR26, UP0, UPT, UR14, 0x180, URZ ;  /* 0x000001800e1a7890 */ /* 0x000fe4000ff1e0ff */
[----:B------:R-:W-:Y:S01]  /*1c10*/  ULEA UR8, UR23, UR7, 0x3 ;  /* 0x0000000717087291 */ /* 0x000fe2000f8e18ff */
[----:B------:R-:W-:Y:S01]  /*1c20*/  LOP3.LUT R17, R17, UR9, RZ, 0x3c, !PT ;  /* 0x0000000911117c12 */ /* 0x000fe2000f8e3cff */
[----:B------:R-:W-:Y:S02]  /*1c30*/  UIADD3.X UR29, UPT, UPT, URZ, UR15, URZ, UP1, !UPT ;  /* 0x0000000fff1d7290 */ /* 0x000fe40008ffe4ff */
[----:B------:R-:W-:Y:S01]  /*1c40*/  UIADD3.X UR27, UPT, UPT, URZ, UR15, URZ, UP0, !UPT ;  /* 0x0000000fff1b7290 */ /* 0x000fe200087fe4ff */
[----:B-1----:R-:W-:Y:S01]  /*1c50*/  SHF.L.U32 R2, R17, 0x1f, RZ ;  /* 0x0000001f11027819 */ /* 0x002fe200000006ff */
[----:B------:R-:W-:Y:S01]  /*1c60*/  UMOV UR18, 0x0 ;  /* 0x0000000000127882 */ /* 0x000fe20000000000 */
[----:B------:R-:W-:Y:S01]  /*1c70*/  UMOV UR19, 0x10000000 ;  /* 0x1000000000137882 */ /* 0x000fe20000000000 */
[----:B------:R-:W-:Y:S01]  /*1c80*/  UMOV UR10, UR50 ;  /* 0x00000032000a7c82 */ /* 0x000fe20008000000 */
[----:B------:R1:W4:Y:S01]  /*1c90*/  SYNCS.PHASECHK.TRANS64.TRYWAIT P0, [UR8+0x68], R2 ;  /* 0x00006802ff0075a7 */ /* 0x0003220008001108 */
[----:B------:R-:W-:Y:S01]  /*1ca0*/  ULEA UR8, UR17, UR7, 0xd ;  /* 0x0000000711087291 */ /* 0x000fe2000f8e68ff */
[----:B------:R-:W-:Y:S01]  /*1cb0*/  UMOV UR12, UR52 ;  /* 0x00000034000c7c82 */ /* 0x000fe20008000000 */
[----:B------:R-:W-:-:S02]  /*1cc0*/  UMOV UR9, UR49 ;  /* 0x0000003100097c82 */ /* 0x000fc40008000000 */
[----:B------:R-:W-:Y:S02]  /*1cd0*/  UIADD3 UR48, UPT, UPT, UR8, 0x4300, URZ ;  /* 0x0000430008307890 */ /* 0x000fe4000fffe0ff */
[----:B------:R-:W-:Y:S01]  /*1ce0*/  UIADD3 UR8, UPT, UPT, UR8, 0x1e300, URZ ;  /* 0x0001e30008087890 */ /* 0x000fe2000fffe0ff */
[----:B------:R-:W-:Y:S01]  /*1cf0*/  UMOV UR25, UR13 ;  /* 0x0000000d00197c82 */ /* 0x000fe20008000000 */
[----:B------:R-:W-:-:S05]  /*1d00*/  UMOV UR17, UR23 ;  /* 0x0000001700117c82 */ /* 0x000fca0008000000 */
[----:B------:R2:W-:Y:S02]  /*1d10*/  UTMALDG.3D.2CTA [UR48], [UR28], desc[UR18] ;  /* 0x000012301c0075b4 */ /* 0x0005e40008211000 */
[----:B------:R1:W-:Y:S01]  /*1d20*/  UTMALDG.3D.2CTA [UR8], [UR26], desc[UR18] ;  /* 0x000012081a0075b4 */ /* 0x0003e20008211000 */
[----:B--2---:R-:W-:Y:S01]  /*1d30*/  UIADD3 UR50, UPT, UPT, UR50, 0x40, URZ ;  /* 0x0000004032327890 */ /* 0x004fe2000fffe0ff */
[----:B------:R-:W-:Y:S11]  /*1d40*/  BRA.U UP2, `(.L_x_32) ;  /* 0xfffffffd02507547 */ /* 0x000ff6000b83ffff */
.L_x_26:
[----:B--2-4-:R-:W-:Y:S01]  /*1d50*/  PLOP3.LUT P0, PT, PT, PT, UP5, 0x80, 0x8 ;  /* 0x000000000008781c */ /* 0x014fe20003f0f058 */
[----:B-1----:R-:W-:Y:S01]  /*1d60*/  ULEA UR8, UR23, UR7, 0x3 ;  /* 0x0000000717087291 */ /* 0x002fe2000f8e18ff */
[----:B------:R-:W-:Y:S01]  /*1d70*/  SHF.L.U32 R2, R17, 0x1f, RZ ;  /* 0x0000001f11027819 */ /* 0x000fe200000006ff */
[----:B------:R-:W-:-:S10]  /*1d80*/  UISETP.GT.AND UP0, UPT, UR6, UR5, UPT ;  /* 0x000000050600728c */ /* 0x000fd4000bf04270 */
[----:B------:R-:W-:Y:S01]  /*1d90*/  @!P0 SYNCS.ARRIVE.TRANS64.A1T0 RZ, [UR7+0x118], RZ ;  /* 0x000118ffffff89a7 */ /* 0x000fe20008100007 */
[----:B------:R1:W2:Y:S01]  /*1da0*/  SYNCS.PHASECHK.TRANS64.TRYWAIT P0, [UR8+0x68], R2 ;  /* 0x00006802ff0075a7 */ /* 0x0002a20008001108 */
[----:B------:R-:W-:Y:S05]  /*1db0*/  BRA.U !UP0, `(.L_x_33) ;  /* 0x0000000108bc7547 */ /* 0x000fea000b800000 */
[----:B------:R-:W-:Y:S01]  /*1dc0*/  UIADD3 UR26, UPT, UPT, UR24, UR25, URZ ;  /* 0x00000019181a7290 */ /* 0x000fe2000fffe0ff */
[----:B------:R-:W-:-:S11]  /*1dd0*/  UMOV UR27, UR23 ;  /* 0x00000017001b7c82 */ /* 0x000fd60008000000 */
.L_x_39:
[----:B------:R-:W-:Y:S01]  /*1de0*/  ULEA UR17, UR27, UR7, 0x3 ;  /* 0x000000071b117291 */ /* 0x000fe2000f8e18ff */
[----:B--2---:R-:W-:Y:S01]  /*1df0*/  @P5 MOV R3, 0x8000 ;  /* 0x0000800000035802 */ /* 0x004fe20000000f00 */
[----:B-12---:R-:W-:Y:S10]  /*1e00*/  @P0 BRA `(.L_x_34) ;  /* 0x00000000000c0947 */ /* 0x006ff40003800000 */
[----:B------:R-:W-:-:S04]  /*1e10*/  SHF.L.U32 R4, R17, 0x1f, RZ ;  /* 0x0000001f11047819 */ /* 0x000fc800000006ff */
[----:B------:R-:W2:Y:S02]  /*1e20*/  SYNCS.PHASECHK.TRANS64.TRYWAIT P0, [UR17+0x68], R4 ;  /* 0x00006804ff0075a7 */ /* 0x000ea40008001111 */
[----:B--2---:R-:W-:Y:S05]  /*1e30*/  @!P0 BRA `(.L_x_35) ;  /* 0x0000007000b08947 */ /* 0x004fea0003800000 */
.L_x_34:
[----:B------:R2:W-:Y:S01]  /*1e40*/  @P5 SYNCS.ARRIVE.TRANS64 RZ, [UR17], R3 ;  /* 0x00000003ffff59a7 */ /* 0x0005e20008000011 */
[----:B------:R-:W-:-:S04]  /*1e50*/  ULOP3.LUT UR8, UR22, 0x2, URZ, 0xfc, !UPT ;  /* 0x0000000216087892 */ /* 0x000fc8000f8efcff */
[----:B------:R-:W-:-:S09]  /*1e60*/  UISETP.NE.AND UP0, UPT, UR8, 0x2, UPT ;  /* 0x000000020800788c */ /* 0x000fd2000bf05270 */
[----:B------:R-:W-:Y:S05]  /*1e70*/  BRA.U UP0, `(.L_x_36) ;  /* 0x0000000100047547 */ /* 0x000fea000b800000 */
[----:B------:R-:W-:Y:S05]  /*1e80*/  BPT.TRAP 0x1 ;  /* 0x000000040000795c */ /* 0x000fea0000300000 */
.L_x_36:
[----:B------:R-:W-:Y:S04]  /*1e90*/  BSSY.RECONVERGENT B0, `(.L_x_37) ;  /* 0x0000003000007945 */ /* 0x000fe80003800200 */
[----:B------:R-:W-:Y:S05]  /*1ea0*/  @!P4 BRA `(.L_x_38) ;  /* 0x000000000004c947 */ /* 0x000fea0003800000 */
[----:B------:R-:W-:Y:S05]  /*1eb0*/  BPT.TRAP 0x1 ;  /* 0x000000040000795c */ /* 0x000fea0000300000 */
.L_x_38:
[----:B------:R-:W-:Y:S05]  /*1ec0*/  BSYNC.RECONVERGENT B0 ;  /* 0x0000000000007941 */ /* 0x000fea0003800200 */
.L_x_37:
[----:B------:R-:W-:Y:S02]  /*1ed0*/  UIADD3 UR23, UPT, UPT, UR27, 0x1, URZ ;  /* 0x000000011b177890 */ /* 0x000fe4000fffe0ff */
[----:B------:R-:W-:Y:S02]  /*1ee0*/  UIADD3 UR32, UP1, UPT, UR14, 0x80, URZ ;  /* 0x000000800e207890 */ /* 0x000fe4000ff3e0ff */
[----:B------:R-:W-:Y:S02]  /*1ef0*/  UISETP.NE.AND UP0, UPT, UR23, 0xd, UPT ;  /* 0x0000000d1700788c */ /* 0x000fe4000bf05270 */
[----:B------:R-:W-:Y:S02]  /*1f00*/  USHF.L.U32 UR18, UR25, 0x6, URZ ;  /* 0x0000000619127899 */ /* 0x000fe400080006ff */
[----:B------:R-:W-:Y:S02]  /*1f10*/  USEL UR9, URZ, 0x1, UP0 ;  /* 0x00000001ff097887 */ /* 0x000fe40008000000 */
[----:B------:R-:W-:-:S02]  /*1f20*/  USEL UR23, UR23, URZ, UP0 ;  /* 0x000000ff17177287 */ /* 0x000fc40008000000 */
[----:B------:R-:W-:Y:S02]  /*1f30*/  UIADD3 UR30, UP0, UPT, UR14, 0x180, URZ ;  /* 0x000001800e1e7890 */ /* 0x000fe4000ff1e0ff */
[----:B------:R-:W-:Y:S01]  /*1f40*/  ULEA UR8, UR23, UR7, 0x3 ;  /* 0x0000000717087291 */ /* 0x000fe2000f8e18ff */
[----:B------:R-:W-:Y:S01]  /*1f50*/  LOP3.LUT R17, R17, UR9, RZ, 0x3c, !PT ;  /* 0x0000000911117c12 */ /* 0x000fe2000f8e3cff */
[----:B------:R-:W-:Y:S02]  /*1f60*/  ULOP3.LUT UR17, UR17, 0xfefffff8, URZ, 0xc0, !UPT ;  /* 0xfefffff811117892 */ /* 0x000fe4000f8ec0ff */
[----:B------:R-:W-:Y:S01]  /*1f70*/  UIADD3.X UR33, UPT, UPT, URZ, UR15, URZ, UP1, !UPT ;  /* 0x0000000fff217290 */ /* 0x000fe20008ffe4ff */
[----:B-1----:R-:W-:Y:S01]  /*1f80*/  SHF.L.U32 R2, R17, 0x1f, RZ ;  /* 0x0000001f11027819 */ /* 0x002fe200000006ff */
[----:B------:R-:W-:Y:S01]  /*1f90*/  UIADD3.X UR31, UPT, UPT, URZ, UR15, URZ, UP0, !UPT ;  /* 0x0000000fff1f7290 */ /* 0x000fe200087fe4ff */
[----:B------:R-:W-:Y:S02]  /*1fa0*/  UMOV UR28, 0x0 ;  /* 0x00000000001c7882 */ /* 0x000fe40000000000 */
[----:B------:R4:W1:Y:S01]  /*1fb0*/  SYNCS.PHASECHK.TRANS64.TRYWAIT P0, [UR8+0x68], R2 ;  /* 0x00006802ff0075a7 */ /* 0x0008620008001108 */
[----:B------:R-:W-:Y:S01]  /*1fc0*/  ULEA UR8, UR27, UR7, 0xd ;  /* 0x000000071b087291 */ /* 0x000fe2000f8e68ff */
[----:B------:R-:W-:Y:S01]  /*1fd0*/  UMOV UR29, 0x10000000 ;  /* 0x10000000001d7882 */ /* 0x000fe20000000000 */
[----:B------:R-:W-:-:S02]  /*1fe0*/  UMOV UR19, UR51 ;  /* 0x0000003300137c82 */ /* 0x000fc40008000000 */
[----:B------:R-:W-:Y:S02]  /*1ff0*/  UIADD3 UR16, UPT, UPT, UR8, 0x4300, URZ ;  /* 0x0000430008107890 */ /* 0x000fe4000fffe0ff */
[----:B------:R-:W-:Y:S01]  /*2000*/  UIADD3 UR8, UPT, UPT, UR8, 0x1e300, URZ ;  /* 0x0001e30008087890 */ /* 0x000fe2000fffe0ff */
[----:B------:R-:W-:Y:S01]  /*2010*/  UMOV UR20, UR52 ;  /* 0x0000003400147c82 */ /* 0x000fe20008000000 */
[----:B------:R-:W-:Y:S01]  /*2020*/  UMOV UR12, UR52 ;  /* 0x00000034000c7c82 */ /* 0x000fe20008000000 */
[----:B------:R-:W-:Y:S01]  /*2030*/  UMOV UR9, UR17 ;  /* 0x0000001100097c82 */ /* 0x000fe20008000000 */
[----:B------:R-:W-:Y:S01]  /*2040*/  UMOV UR10, UR18 ;  /* 0x00000012000a7c82 */ /* 0x000fe20008000000 */
[----:B------:R-:W-:Y:S02]  /*2050*/  UIADD3 UR25, UPT, UPT, UR25, 0x1, URZ ;  /* 0x0000000119197890 */ /* 0x000fe4000fffe0ff */
[----:B------:R4:W-:Y:S01]  /*2060*/  UTMALDG.3D.2CTA [UR16], [UR32], desc[UR28] ;  /* 0x00001c10200075b4 */ /* 0x0009e20008211000 */
[----:B------:R-:W-:Y:S01]  /*2070*/  UMOV UR27, UR23 ;  /* 0x00000017001b7c82 */ /* 0x000fe20008000000 */
[----:B------:R-:W-:Y:S01]  /*2080*/  UISETP.NE.AND UP0, UPT, UR25, UR26, UPT ;  /* 0x0000001a1900728c */ /* 0x000fe2000bf05270 */
[----:B------:R4:W-:Y:S08]  /*2090*/  UTMALDG.3D.2CTA [UR8], [UR30], desc[UR28] ;  /* 0x00001c081e0075b4 */ /* 0x0009f00008211000 */
[----:B----4-:R-:W-:Y:S05]  /*20a0*/  BRA.U UP0, `(.L_x_39) ;  /* 0xfffffffd004c7547 */ /* 0x010fea000b83ffff */
.L_x_33:
[C---:B-1----:R-:W-:Y:S01]  /*20b0*/  LEA R2, R16.reuse, UR7, 0x3 ;  /* 0x0000000710027c11 */ /* 0x042fe2000f8e18ff */
[----:B------:R-:W-:Y:S01]  /*20c0*/  NOP ;  /* 0x0000000000007918 */ /* 0x000fe20000000000 */
[----:B--2---:R-:W-:Y:S02]  /*20d0*/  SHF.L.U32 R3, R13, 0x1f, RZ ;  /* 0x0000001f0d037819 */ /* 0x004fe400000006ff */
[----:B------:R-:W-:Y:S02]  /*20e0*/  LEA R4, R16, UR7, 0x4 ;  /* 0x0000000710047c11 */ /* 0x000fe4000f8e20ff */
[----:B------:R-:W1:Y:S02]  /*20f0*/  SYNCS.PHASECHK.TRANS64.TRYWAIT P0, [R2+URZ+0x120], R3 ;  /* 0x00012003020075a7 */ /* 0x000e6400080011ff */
[----:B-1----:R-:W-:Y:S05]  /*2100*/  @!P0 BRA `(.L_x_40) ;  /* 0x0000007000148947 */ /* 0x002fea0003800000 */
.L_x_164:
[----:B------:R-:W2:Y:S01]  /*2110*/  LDS.128 R4, [R4+0x1b0] ;  /* 0x0001b00004047984 */ /* 0x000ea20000000c00 */
[----:B------:R-:W-:Y:S01]  /*2120*/  ISETP.GE.AND P0, PT, R28, 0x1, PT ;  /* 0x000000011c00780c */ /* 0x000fe20003f06270 */
[----:B-1----:R-:W-:Y:S01]  /*2130*/  VIADD R2, R2, 0x130 ;  /* 0x0000013002027836 */ /* 0x002fe20000000000 */
[----:B------:R-:W-:Y:S01]  /*2140*/  @!PT LDS RZ, [RZ] ;  /* 0x00000000fffff984 */ /* 0x000fe20000000800 */
[----:B------:R-:W-:Y:S01]  /*2150*/  @!PT LDS RZ, [RZ] ;  /* 0x00000000fffff984 */ /* 0x000fe20000000800 */
[----:B------:R-:W-:Y:S01]  /*2160*/  @!PT LDS RZ, [RZ] ;  /* 0x00000000fffff984 */ /* 0x000fe20000000800 */
[----:B------:R-:W-:Y:S01]  /*2170*/  @!PT LDS RZ, [RZ] ;  /* 0x00000000fffff984 */ /* 0x000fe20000000800 */
[----:B------:R1:W-:Y:S06]  /*2180*/  MEMBAR.ALL.CTA ;  /* 0x0000000000007992 */ /* 0x0003ec0000008000 */
[----:B-1----:R-:W1:Y:S01]  /*2190*/  FENCE.VIEW.ASYNC.S ;  /* 0x00000000000073c6 */ /* 0x002e620000000000 */
[----:B------:R-:W-:-:S04]  /*21a0*/  PRMT R2, RZ, 0x654, R2 ;  /* 0x00000654ff027816 */ /* 0x000fc80000000002 */
[----:B-1----:R1:W-:Y:S01]  /*21b0*/  SYNCS.ARRIVE.TRANS64.RED.A1T0 RZ, [R2+URZ], RZ ;  /* 0x000000ff02ff79a7 */ /* 0x0023e200081004ff */
[----:B--2---:R-:W-:-:S13]  /*21c0*/  LOP3.LUT P2, RZ, R6, 0x1, RZ, 0xc0, !PT ;  /* 0x0000000106ff7812 */ /* 0x004fda000784c0ff */
[----:B------:R-:W-:Y:S01]  /*21d0*/  @P2 SHF.R.U32.HI R3, RZ, 0x10, R5 ;  /* 0x00000010ff032819 */ /* 0x000fe20000011605 */
[----:B------:R-:W-:Y:S01]  /*21e0*/  VOTEU.ANY UP0, P2 ;  /* 0x0000000000ff7886 */ /* 0x000fe20001000100 */
[----:B------:R-:W-:Y:S02]  /*21f0*/  @P2 MOV R10, R4 ;  /* 0x00000004000a2202 */ /* 0x000fe40000000f00 */
[----:B------:R-:W-:Y:S02]  /*2200*/  @P2 R2UR.BROADCAST UR8, R3 ;  /* 0x00000000030822ca */ /* 0x000fe400008e0000 */
[----:B------:R-:W-:-:S11]  /*2210*/  @P2 LOP3.LUT R9, R5, 0xffff, RZ, 0xc0, !PT ;  /* 0x0000ffff05092812 */ /* 0x000fd600078ec0ff */
[----:B------:R-:W-:Y:S01]  /*2220*/  @UP0 UMOV UR52, UR8 ;  /* 0x0000000800340c82 */ /* 0x000fe20008000000 */
[----:B-1----:R-:W-:Y:S05]  /*2230*/  @!P0 BRA `(.L_x_41) ;  /* 0x0000000000b88947 */ /* 0x002fea0003800000 */
[----:B------:R-:W3:Y:S01]  /*2240*/  LDC.64 R4, c[0x0][0xb18] ;  /* 0x0002c600ff047b82 */ /* 0x000ee20000000a00 */
[----:B------:R-:W-:-:S07]  /*2250*/  ISETP.NE.AND P3, PT, R28, 0x1, PT ;  /* 0x000000011c00780c */ /* 0x000fce0003f65270 */
[----:B------:R-:W1:Y:S08]  /*2260*/  LDC.64 R6, c[0x0][0xb10] ;  /* 0x0002c400ff067b82 */ /* 0x000e700000000a00 */
[----:B------:R-:W2:Y:S08]  /*2270*/  LDC R14, c[0x0][0xb20] ;  /* 0x0002c800ff0e7b82 */ /* 0x000eb00000000800 */
[----:B------:R-:W4:Y:S01]  /*2280*/  LDC R15, c[0x0][0xb0c] ;  /* 0x0002c300ff0f7b82 */ /* 0x000f220000000800 */
[----:B---3--:R-:W-:Y:S01]  /*2290*/  IMAD.HI.U32 R20, R0, R5, RZ ;  /* 0x0000000500147227 */ /* 0x008fe200078e00ff */
[----:B------:R-:W-:-:S03]  /*22a0*/  ISETP.NE.AND P0, PT, R4, 0x1, PT ;  /* 0x000000010400780c */ /* 0x000fc60003f05270 */
[----:B------:R-:W-:-:S03]  /*22b0*/  IMAD.HI.U32 R5, R9, R5, RZ ;  /* 0x0000000509057227 */ /* 0x000fc600078e00ff */
[----:B------:R-:W3:Y:S01]  /*22c0*/  LDC.64 R2, c[0x0][0xb28] ;  /* 0x0002ca00ff027b82 */ /* 0x000ee20000000a00 */
[----:B-1----:R-:W-:-:S04]  /*22d0*/  IMAD.HI.U32 R21, R8, R6, RZ ;  /* 0x0000000608157227 */ /* 0x002fc800078e00ff */
[----:B------:R-:W-:Y:S01]  /*22e0*/  IMAD.HI.U32 R22, R10, R6, RZ ;  /* 0x000000060a167227 */ /* 0x000fe200078e00ff */
[-C--:B------:R-:W-:Y:S02]  /*22f0*/  SHF.R.U32.HI R21, RZ, R7.reuse, R21 ;  /* 0x00000007ff157219 */ /* 0x080fe40000011615 */
[-C--:B--2---:R-:W-:Y:S02]  /*2300*/  SHF.R.U32.HI R20, RZ, R14.reuse, R20 ;  /* 0x0000000eff147219 */ /* 0x084fe40000011614 */
[----:B------:R-:W-:Y:S02]  /*2310*/  SHF.R.U32.HI R5, RZ, R14, R5 ;  /* 0x0000000eff057219 */ /* 0x000fe40000011605 */
[----:B------:R-:W-:Y:S02]  /*2320*/  SEL R20, R0, R20, !P0 ;  /* 0x0000001400147207 */ /* 0x000fe40004000000 */
[----:B------:R-:W-:Y:S02]  /*2330*/  SHF.R.U32.HI R22, RZ, R7, R22 ;  /* 0x00000007ff167219 */ /* 0x000fe40000011616 */
[----:B----4-:R-:W-:-:S02]  /*2340*/  ISETP.NE.AND P1, PT, R15, 0x1, PT ;  /* 0x000000010f00780c */ /* 0x010fc40003f25270 */
[----:B------:R-:W-:Y:S02]  /*2350*/  SEL R5, R9, R5, !P0 ;  /* 0x0000000509057207 */ /* 0x000fe40004000000 */
[----:B------:R-:W-:Y:S02]  /*2360*/  SEL R21, R8, R21, !P1 ;  /* 0x0000001508157207 */ /* 0x000fe40004800000 */
[----:B------:R-:W-:Y:S01]  /*2370*/  SEL R22, R10, R22, !P1 ;  /* 0x000000160a167207 */ /* 0x000fe20004800000 */
[----:B---3--:R-:W-:-:S04]  /*2380*/  IMAD.HI.U32 R19, R20, R2, RZ ;  /* 0x0000000214137227 */ /* 0x008fc800078e00ff */
        /* <DEDUP_REMOVED lines=10> */
[----:B------:R-:W-:-:S04]  /*2430*/  @!P0 IMAD.HI.U32 R7, R22, R2, RZ ;  /* 0x0000000216078227 */ /* 0x000fc800078e00ff */
[----:B------:R-:W-:Y:S01]  /*2440*/  IMAD.MOV R2, RZ, RZ, -R6 ;  /* 0x000000ffff027224 */ /* 0x000fe200078e0a06 */
[----:B------:R-:W-:Y:S02]  /*2450*/  @!P0 SHF.R.U32.HI R3, RZ, R3, R7 ;  /* 0x00000003ff038219 */ /* 0x000fe40000011607 */
[----:B------:R-:W-:Y:S01]  /*2460*/  IADD3 R7, PT, PT, -R5, RZ, RZ ;  /* 0x000000ff05077210 */ /* 0x000fe20007ffe1ff */
[----:B------:R-:W-:Y:S01]  /*2470*/  IMAD R2, R28, R2, R5 ;  /* 0x000000021c027224 */ /* 0x000fe200078e0205 */
        /* <DEDUP_REMOVED lines=10> */
.L_x_41:
[----:B------:R-:W1:Y:S02]  /*2520*/  LDCU UR8, c[0x0][0xb30] ;  /* 0x00016600ff0877ac */ /* 0x000e640008000800 */
[----:B-1----:R-:W-:-:S09]  /*2530*/  UISETP.NE.AND UP0, UPT, UR8, 0x1, UPT ;  /* 0x000000010800788c */ /* 0x002fd2000bf05270 */
[----:B------:R-:W-:Y:S05]  /*2540*/  BRA.U UP0, `(.L_x_42) ;  /* 0x0000000100407547 */ /* 0x000fea000b800000 */
[----:B------:R-:W1:Y:S08]  /*2550*/  LDC.64 R4, c[0x0][0xb10] ;  /* 0x0002c400ff047b82 */ /* 0x000e700000000a00 */
[----:B------:R-:W2:Y:S08]  /*2560*/  LDC.64 R2, c[0x0][0xb18] ;  /* 0x0002c600ff027b82 */ /* 0x000eb00000000a00 */
[----:B------:R-:W4:Y:S08]  /*2570*/  LDC R6, c[0x0][0xb20] ;  /* 0x0002c800ff067b82 */ /* 0x000f300000000800 */
[----:B------:R-:W3:Y:S01]  /*2580*/  LDC R7, c[0x0][0xb0c] ;  /* 0x0002c300ff077b82 */ /* 0x000ee20000000800 */
[----:B-1----:R-:W-:-:S05]  /*2590*/  IMAD.HI.U32 R4, R10, R4, RZ ;  /* 0x000000040a047227 */ /* 0x002fca00078e00ff */
[----:B------:R-:W-:Y:S01]  /*25a0*/  SHF.R.U32.HI R4, RZ, R5, R4 ;  /* 0x00000005ff047219 */ /* 0x000fe20000011604 */
[----:B--2---:R-:W-:Y:S01]  /*25b0*/  IMAD.HI.U32 R3, R9, R3, RZ ;  /* 0x0000000309037227 */ /* 0x004fe200078e00ff */
[----:B------:R-:W-:-:S04]  /*25c0*/  ISETP.NE.AND P0, PT, R2, 0x1, PT ;  /* 0x000000010200780c */ /* 0x000fc80003f05270 */
[----:B----4-:R-:W-:-:S04]  /*25d0*/  SHF.R.U32.HI R3, RZ, R6, R3 ;  /* 0x00000006ff037219 */ /* 0x010fc80000011603 */
[----:B------:R-:W-:Y:S02]  /*25e0*/  SEL R3, R9, R3, !P0 ;  /* 0x0000000309037207 */ /* 0x000fe40004000000 */
[----:B---3--:R-:W-:-:S04]  /*25f0*/  ISETP.NE.AND P1, PT, R7, 0x1, PT ;  /* 0x000000010700780c */ /* 0x008fc80003f25270 */
[----:B------:R-:W-:-:S05]  /*2600*/  SEL R4, R10, R4, !P1 ;  /* 0x000000040a047207 */ /* 0x000fca0004800000 */
[----:B------:R-:W-:Y:S02]  /*2610*/  IMAD.IADD R5, R3, 0x1, -R4 ;  /* 0x0000000103057824 */ /* 0x000fe400078e0a04 */
[----:B------:R-:W-:Y:S02]  /*2620*/  IMAD.IADD R3, R4, 0x1, -R3 ;  /* 0x0000000104037824 */ /* 0x000fe400078e0a03 */
[----:B------:R-:W-:Y:S02]  /*2630*/  IMAD R10, R5, R7, R10 ;  /* 0x00000007050a7224 */ /* 0x000fe400078e020a */
[----:B------:R-:W-:-:S07]  /*2640*/  IMAD R9, R3, R2, R9 ;  /* 0x0000000203097224 */ /* 0x000fce00078e0209 */
.L_x_42:
[----:B------:R-:W-:Y:S01]  /*2650*/  VIADD R16, R16, 0x1 ;  /* 0x0000000110107836 */ /* 0x000fe20000000000 */
[----:B------:R-:W-:Y:S01]  /*2660*/  UPLOP3.LUT UP5, UPT, UPT, UPT, UPT, 0x80, 0x8 ;  /* 0x000000000008789c */ /* 0x000fe20003faf070 */
[----:B------:R-:W-:Y:S02]  /*2670*/  IMAD.IADD R14, R10, 0x1, R65 ;  /* 0x000000010a0e7824 */ /* 0x000fe400078e0241 */
[----:B------:R-:W-:Y:S01]  /*2680*/  IMAD.IADD R15, R9, 0x1, R64 ;  /* 0x00000001090f7824 */ /* 0x000fe200078e0240 */
[----:B------:R-:W-:-:S04]  /*2690*/  ISETP.NE.AND P0, PT, R16, 0x2, PT ;  /* 0x000000021000780c */ /* 0x000fc80003f05270 */
[----:B------:R-:W-:Y:S02]  /*26a0*/  SEL R2, RZ, 0x1, P0 ;  /* 0x00000001ff027807 */ /* 0x000fe40000000000 */
[----:B------:R-:W-:Y:S02]  /*26b0*/  SEL R16, R16, RZ, P0 ;  /* 0x000000ff10107207 */ /* 0x000fe40000000000 */
[----:B------:R-:W-:Y:S01]  /*26c0*/  LOP3.LUT R13, R13, R2, RZ, 0x3c, !PT ;  /* 0x000000020d0d7212 */ /* 0x000fe200078e3cff */
[----:B------:R-:W-:Y:S06]  /*26d0*/  @P2 BRA `(.L_x_43) ;  /* 0xfffffff000602947 */ /* 0x000fec000383ffff */
[----:B------:R-:W-:Y:S01]  /*26e0*/  UIADD3 UR7, UPT, UPT, UR7, 0x68, URZ ;  /* 0x0000006807077890 */ /* 0x000fe2000fffe0ff */
[----:B------:R-:W-:-:S03]  /*26f0*/  SHF.L.U32 R2, R17, 0x1f, RZ ;  /* 0x0000001f11027819 */ /* 0x000fc600000006ff */
[----:B------:R-:W-:-:S09]  /*2700*/  ULEA UR4, UR23, UR7, 0x3 ;  /* 0x0000000717047291 */ /* 0x000fd2000f8e18ff */
[----:B------:R-:W1:Y:S02]  /*2710*/  SYNCS.PHASECHK.TRANS64.TRYWAIT P0, [UR4], R2 ;  /* 0x00000002ff0075a7 */ /* 0x000e640008001104 */
[----:B-1----:R-:W-:Y:S05]  /*2720*/  @!P0 BRA `(.L_x_44) ;  /* 0x0000006800a08947 */ /* 0x002fea0003800000 */
.L_x_166:
[----:B------:R-:W-:-:S04]  /*2730*/  UIADD3 UR5, UPT, UPT, UR23, 0x1, URZ ;  /* 0x0000000117057890 */ /* 0x000fc8000fffe0ff */
[----:B------:R-:W-:-:S04]  /*2740*/  UISETP.NE.AND UP0, UPT, UR5, 0xd, UPT ;  /* 0x0000000d0500788c */ /* 0x000fc8000bf05270 */
[----:B------:R-:W-:Y:S02]  /*2750*/  USEL UR6, URZ, 0x1, UP0 ;  /* 0x00000001ff067887 */ /* 0x000fe40008000000 */
[----:B------:R-:W-:-:S04]  /*2760*/  USEL UR5, UR5, URZ, UP0 ;  /* 0x000000ff05057287 */ /* 0x000fc80008000000 */
[----:B------:R-:W-:Y:S01]  /*2770*/  ULEA UR4, UR5, UR7, 0x3 ;  /* 0x0000000705047291 */ /* 0x000fe2000f8e18ff */
[----:B-1----:R-:W-:-:S04]  /*2780*/  LOP3.LUT R2, R17, UR6, RZ, 0x3c, !PT ;  /* 0x0000000611027c12 */ /* 0x002fc8000f8e3cff */
[----:B------:R-:W-:-:S04]  /*2790*/  SHF.L.U32 R3, R2, 0x1f, RZ ;  /* 0x0000001f02037819 */ /* 0x000fc800000006ff */
[----:B------:R-:W1:Y:S02]  /*27a0*/  SYNCS.PHASECHK.TRANS64.TRYWAIT P0, [UR4], R3 ;  /* 0x00000003ff0075a7 */ /* 0x000e640008001104 */
[----:B-1----:R-:W-:Y:S05]  /*27b0*/  @!P0 BRA `(.L_x_45) ;  /* 0x0000006800948947 */ /* 0x002fea0003800000 */
.L_x_168:
[----:B------:R-:W-:-:S04]  /*27c0*/  UIADD3 UR5, UPT, UPT, UR5, 0x1, URZ ;  /* 0x0000000105057890 */ /* 0x000fc8000fffe0ff */
[----:B------:R-:W-:-:S04]  /*27d0*/  UISETP.NE.AND UP0, UPT, UR5, 0xd, UPT ;  /* 0x0000000d0500788c */ /* 0x000fc8000bf05270 */
[----:B------:R-:W-:Y:S02]  /*27e0*/  USEL UR6, URZ, 0x1, UP0 ;  /* 0x00000001ff067887 */ /* 0x000fe40008000000 */
[----:B------:R-:W-:-:S04]  /*27f0*/  USEL UR5, UR5, URZ, UP0 ;  /* 0x000000ff05057287 */ /* 0x000fc80008000000 */
[----:B------:R-:W-:Y:S01]  /*2800*/  ULEA UR4, UR5, UR7, 0x3 ;  /* 0x0000000705047291 */ /* 0x000fe2000f8e18ff */
[----:B------:R-:W-:-:S04]  /*2810*/  LOP3.LUT R2, R2, UR6, RZ, 0x3c, !PT ;  /* 0x0000000602027c12 */ /* 0x000fc8000f8e3cff */
[----:B-1----:R-:W-:-:S04]  /*2820*/  SHF.L.U32 R3, R2, 0x1f, RZ ;  /* 0x0000001f02037819 */ /* 0x002fc800000006ff */
[----:B------:R-:W1:Y:S02]  /*2830*/  SYNCS.PHASECHK.TRANS64.TRYWAIT P0, [UR4], R3 ;  /* 0x00000003ff0075a7 */ /* 0x000e640008001104 */
[----:B-1----:R-:W-:Y:S05]  /*2840*/  @!P0 BRA `(.L_x_46) ;  /* 0x0000006800888947 */ /* 0x002fea0003800000 */
.L_x_170:
        /* <DEDUP_REMOVED lines=9> */
.L_x_172:
        /* <DEDUP_REMOVED lines=9> */
.L_x_174:
        /* <DEDUP_REMOVED lines=9> */
.L_x_176:
        /* <DEDUP_REMOVED lines=9> */
.L_x_178:
        /* <DEDUP_REMOVED lines=9> */
.L_x_180:
        /* <DEDUP_REMOVED lines=9> */
.L_x_182:
        /* <DEDUP_REMOVED lines=9> */
.L_x_184:
        /* <DEDUP_REMOVED lines=9> */
.L_x_186:
        /* <DEDUP_REMOVED lines=9> */
.L_x_188:
[----:B------:R-:W-:-:S04]  /*2d60*/  UIADD3 UR5, UPT, UPT, UR5, 0x1, URZ ;  /* 0x0000000105057890 */ /* 0x000fc8000fffe0ff */
[----:B------:R-:W-:-:S04]  /*2d70*/  UISETP.NE.AND UP0, UPT, UR5, 0xd, UPT ;  /* 0x0000000d0500788c */ /* 0x000fc8000bf05270 */
[----:B------:R-:W-:Y:S02]  /*2d80*/  USEL UR4, URZ, 0x1, UP0 ;  /* 0x00000001ff047887 */ /* 0x000fe40008000000 */
[----:B------:R-:W-:-:S04]  /*2d90*/  USEL UR5, UR5, URZ, UP0 ;  /* 0x000000ff05057287 */ /* 0x000fc80008000000 */
[----:B------:R-:W-:Y:S01]  /*2da0*/  ULEA UR5, UR5, UR7, 0x3 ;  /* 0x0000000705057291 */ /* 0x000fe2000f8e18ff */
[----:B------:R-:W-:-:S04]  /*2db0*/  LOP3.LUT R2, R2, UR4, RZ, 0x3c, !PT ;  /* 0x0000000402027c12 */ /* 0x000fc8000f8e3cff */
[----:B------:R-:W-:Y:S01]  /*2dc0*/  SHF.L.U32 R2, R2, 0x1f, RZ ;  /* 0x0000001f02027819 */ /* 0x000fe200000006ff */
[----:B-1-3--:R-:W-:-:S07]  /*2dd0*/  IMAD.U32 R0, RZ, RZ, UR5 ;  /* 0x00000005ff007e24 */ /* 0x00afce000f8e00ff */
.L_x_56:
[----:B-1----:R1:W2:Y:S02]  /*2de0*/  SYNCS.PHASECHK.TRANS64.TRYWAIT P0, [R0+URZ], R2 ;  /* 0x00000002000075a7 */ /* 0x0022a400080011ff */
[----:B--2---:R-:W-:Y:S05]  /*2df0*/  @!P0 NANOSLEEP.SYNCS 0x989680 ;  /* 0x009896800000895d */ /* 0x004fea0003900000 */
[----:B------:R-:W2:Y:S02]  /*2e00*/  @!P0 SYNCS.PHASECHK.TRANS64 P0, [R0+URZ], R2 ;  /* 0x00000002000085a7 */ /* 0x000ea400080010ff */
[----:B--2---:R-:W-:Y:S05]  /*2e10*/  @P0 EXIT ;  /* 0x000000000000094d */ /* 0x004fea0003800000 */
[----:B------:R-:W-:Y:S05]  /*2e20*/  BRA `(.L_x_56) ;  /* 0xfffffffc00ec7947 */ /* 0x000fea000383ffff */
.L_x_23:
[----:B------:R-:W-:-:S04]  /*2e30*/  UISETP.NE.AND UP1, UPT, UR45, URZ, UPT ;  /* 0x000000ff2d00728c */ /* 0x000fc8000bf25270 */
[----:B------:R-:W-:-:S09]  /*2e40*/  UISETP.NE.OR UP1, UPT, UR10, 0x1, UP1 ;  /* 0x000000010a00788c */ /* 0x000fd20008f25670 */
[----:B------:R-:W-:Y:S05]  /*2e50*/  BRA.U UP1, `(.L_x_57) ;  /* 0x0000000501487547 */ /* 0x000fea000b800000 */
[----:B------:R-:W-:Y:S01]  /*2e60*/  ISETP.GE.U32.AND P2, PT, R2, 0x2, PT ;  /* 0x000000020200780c */ /* 0x000fe20003f46070 */
[----:B------:R-:W-:Y:S01]  /*2e70*/  IMAD.MOV.U32 R12, RZ, RZ, 0x1 ;  /* 0x00000001ff0c7424 */ /* 0x000fe200078e00ff */
[----:B------:R-:W-:Y:S02]  /*2e80*/  CS2R R10, SRZ ;  /* 0x00000000000a7805 */ /* 0x000fe4000001ff00 */
[----:B------:R-:W-:Y:S01]  /*2e90*/  CS2R R8, SRZ ;  /* 0x0000000000087805 */ /* 0x000fe2000001ff00 */
[----:B------:R-:W-:Y:S01]  /*2ea0*/  UMOV UR4, 0x400 ;  /* 0x0000040000047882 */ /* 0x000fe20000000000 */
[----:B------:R-:W-:Y:S01]  /*2eb0*/  UMOV UR6, URZ ;  /* 0x000000ff00067c82 */ /* 0x000fe20008000000 */
[----:B------:R-:W-:-:S12]  /*2ec0*/  ULEA UR45, UR45, UR4, 0x18 ;  /* 0x000000042d2d7291 */ /* 0x000fd8000f8ec0ff */
.L_x_61:
[----:B------:R-:W-:Y:S02]  /*2ed0*/  LEA R0, R8, UR45, 0x3 ;  /* 0x0000002d08007c11 */ /* 0x000fe4000f8e18ff */
[----:B------:R-:W-:-:S03]  /*2ee0*/  SHF.L.U32 R4, R9, 0x1f, RZ ;  /* 0x0000001f09047819 */ /* 0x000fc600000006ff */
[----:B------:R-:W-:Y:S01]  /*2ef0*/  VIADD R5, R0, 0x190 ;  /* 0x0000019000057836 */ /* 0x000fe20000000000 */
[----:B------:R-:W1:Y:S02]  /*2f00*/  SYNCS.PHASECHK.TRANS64.TRYWAIT P0, [R0+URZ+0x180], R4 ;  /* 0x00018004000075a7 */ /* 0x000e6400080011ff */
[----:B-1----:R-:W-:Y:S05]  /*2f10*/  @!P0 BRA `(.L_x_58) ;  /* 0x0000006400c48947 */ /* 0x002fea0003800000 */
.L_x_189:
[----:B------:R-:W-:Y:S01]  /*2f20*/  ULEA UR5, UR6, UR45, 0x3 ;  /* 0x0000002d06057291 */ /* 0x000fe2000f8e18ff */
[----:B-1----:R-:W-:Y:S01]  /*2f30*/  PRMT R0, RZ, 0x654, R5 ;  /* 0x00000654ff007816 */ /* 0x002fe20000000005 */
[----:B------:R-:W-:Y:S01]  /*2f40*/  @!P2 IMAD.MOV.U32 R4, RZ, RZ, 0x10 ;  /* 0x00000010ff04a424 */ /* 0x000fe200078e00ff */
[----:B------:R-:W-:Y:S01]  /*2f50*/  SHF.L.U32 R5, R12, 0x1f, RZ ;  /* 0x0000001f0c057819 */ /* 0x000fe200000006ff */
[----:B------:R-:W-:Y:S01]  /*2f60*/  UIADD3 UR4, UPT, UPT, UR5, 0x120, URZ ;  /* 0x0000012005047890 */ /* 0x000fe2000fffe0ff */
[----:B------:R1:W-:Y:S05]  /*2f70*/  SYNCS.ARRIVE.TRANS64.RED.A1T0 RZ, [R0+URZ], RZ ;  /* 0x000000ff00ff79a7 */ /* 0x0003ea00081004ff */
[----:B------:R-:W-:Y:S01]  /*2f80*/  IMAD.U32 R6, RZ, RZ, UR4 ;  /* 0x00000004ff067e24 */ /* 0x000fe2000f8e00ff */
[----:B------:R-:W2:Y:S04]  /*2f90*/  SYNCS.PHASECHK.TRANS64.TRYWAIT P0, [UR5+0x130], R5 ;  /* 0x00013005ff0075a7 */ /* 0x000ea80008001105 */
[----:B------:R-:W-:Y:S01]  /*2fa0*/  PRMT R6, R2, 0x654, R6 ;  /* 0x0000065402067816 */ /* 0x000fe20000000006 */
[----:B-12---:R-:W-:Y:S06]  /*2fb0*/  @!P0 BRA `(.L_x_59) ;  /* 0x0000006400b08947 */ /* 0x006fec0003800000 */
.L_x_191:
[----:B------:R-:W-:Y:S01]  /*2fc0*/  ULEA UR4, UR6, UR45, 0x4 ;  /* 0x0000002d06047291 */ /* 0x000fe2000f8e20ff */
[----:B------:R-:W-:Y:S01]  /*2fd0*/  SEL R3, R6, R3, !P2 ;  /* 0x0000000306037207 */ /* 0x000fe20005000000 */
[----:B------:R-:W-:Y:S01]  /*2fe0*/  UIADD3 UR5, UPT, UPT, UR5, 0x120, URZ ;  /* 0x0000012005057890 */ /* 0x000fe2000fffe0ff */
[----:B-1----:R-:W-:Y:S01]  /*2ff0*/  LEA R0, R11, UR45, 0x3 ;  /* 0x0000002d0b007c11 */ /* 0x002fe2000f8e18ff */
[----:B------:R-:W-:Y:S01]  /*3000*/  UIADD3 UR4, UPT, UPT, UR4, 0x1b0, URZ ;  /* 0x000001b004047890 */ /* 0x000fe2000fffe0ff */
[----:B------:R1:W-:Y:S01]  /*3010*/  @!P2 SYNCS.ARRIVE.TRANS64.RED RZ, [R3+URZ], R4 ;  /* 0x0000000403ffa9a7 */ /* 0x0003e200080004ff */
[----:B------:R-:W-:Y:S01]  /*3020*/  UIADD3 UR6, UPT, UPT, UR6, 0x1, URZ ;  /* 0x0000000106067890 */ /* 0x000fe2000fffe0ff */
[----:B------:R-:W-:-:S03]  /*3030*/  VIADD R8, R8, 0x1 ;  /* 0x0000000108087836 */ /* 0x000fc60000000000 */
[----:B------:R-:W-:Y:S02]  /*3040*/  UISETP.NE.AND UP0, UPT, UR6, 0x2, UPT ;  /* 0x000000020600788c */ /* 0x000fe4000bf05270 */
[----:B------:R-:W-:Y:S01]  /*3050*/  ISETP.NE.AND P0, PT, R8, 0x2, PT ;  /* 0x000000020800780c */ /* 0x000fe20003f05270 */
[----:B------:R-:W-:Y:S06]  /*3060*/  UGETNEXTWORKID.BROADCAST [UR4], [UR5] ;  /* 0x00000000040073ca */ /* 0x000fec0008000100 */
[----:B------:R-:W-:Y:S02]  /*3070*/  USEL UR4, URZ, 0x1, UP0 ;  /* 0x00000001ff047887 */ /* 0x000fe40008000000 */
[----:B------:R-:W-:-:S04]  /*3080*/  USEL UR6, UR6, URZ, UP0 ;  /* 0x000000ff06067287 */ /* 0x000fc80008000000 */
[----:B------:R-:W-:Y:S02]  /*3090*/  LOP3.LUT R12, R12, UR4, RZ, 0x3c, !PT ;  /* 0x000000040c0c7c12 */ /* 0x000fe4000f8e3cff */
[----:B-1----:R-:W-:-:S04]  /*30a0*/  SHF.L.U32 R4, R10, 0x1f, RZ ;  /* 0x0000001f0a047819 */ /* 0x002fc800000006ff */
[----:B------:R-:W1:Y:S02]  /*30b0*/  SYNCS.PHASECHK.TRANS64.TRYWAIT P1, [R0+URZ+0x120], R4 ;  /* 0x00012004000075a7 */ /* 0x000e6400080211ff */
[----:B-1----:R-:W-:Y:S05]  /*30c0*/  @!P1 BRA `(.L_x_60) ;  /* 0x0000006400849947 */ /* 0x002fea0003800000 */
.L_x_192:
[C---:B-1----:R-:W-:Y:S01]  /*30d0*/  LEA R4, R11.reuse, UR45, 0x4 ;  /* 0x0000002d0b047c11 */ /* 0x042fe2000f8e20ff */
[----:B------:R-:W-:Y:S01]  /*30e0*/  VIADD R0, R0, 0x130 ;  /* 0x0000013000007836 */ /* 0x000fe20000000000 */
[----:B------:R-:W-:Y:S01]  /*30f0*/  SEL R8, R8, RZ, P0 ;  /* 0x000000ff08087207 */ /* 0x000fe20000000000 */
[----:B------:R-:W-:-:S03]  /*3100*/  VIADD R11, R11, 0x1 ;  /* 0x000000010b0b7836 */ /* 0x000fc60000000000 */
[----:B------:R-:W1:Y:S01]  /*3110*/  LDS.128 R4, [R4+0x1b0] ;  /* 0x0001b00004047984 */ /* 0x000e620000000c00 */
[----:B------:R-:W-:Y:S02]  /*3120*/  PRMT R0, RZ, 0x654, R0 ;  /* 0x00000654ff007816 */ /* 0x000fe40000000000 */
[C---:B------:R-:W-:Y:S01]  /*3130*/  ISETP.NE.AND P1, PT, R11.reuse, 0x2, PT ;  /* 0x000000020b00780c */ /* 0x040fe20003f25270 */
[----:B------:R-:W-:Y:S01]  /*3140*/  @!PT LDS RZ, [RZ] ;  /* 0x00000000fffff984 */ /* 0x000fe20000000800 */
[----:B------:R-:W-:Y:S01]  /*3150*/  @!PT LDS RZ, [RZ] ;  /* 0x00000000fffff984 */ /* 0x000fe20000000800 */
[----:B------:R-:W-:Y:S01]  /*3160*/  @!PT LDS RZ, [RZ] ;  /* 0x00000000fffff984 */ /* 0x000fe20000000800 */
[----:B------:R-:W-:Y:S01]  /*3170*/  @!PT LDS RZ, [RZ] ;  /* 0x00000000fffff984 */ /* 0x000fe20000000800 */
[----:B------:R2:W-:Y:S06]  /*3180*/  MEMBAR.ALL.CTA ;  /* 0x0000000000007992 */ /* 0x0005ec0000008000 */
[----:B--2---:R-:W2:Y:S01]  /*3190*/  FENCE.VIEW.ASYNC.S ;  /* 0x00000000000073c6 */ /* 0x004ea20000000000 */
[----:B------:R-:W-:Y:S01]  /*31a0*/  SEL R11, R11, RZ, P1 ;  /* 0x000000ff0b0b7207 */ /* 0x000fe20000800000 */
[----:B--2---:R2:W-:Y:S01]  /*31b0*/  SYNCS.ARRIVE.TRANS64.RED.A1T0 RZ, [R0+URZ], RZ ;  /* 0x000000ff00ff79a7 */ /* 0x0045e200081004ff */
[----:B-1----:R-:W-:-:S02]  /*31c0*/  LOP3.LUT P3, RZ, R6, 0x1, RZ, 0xc0, !PT ;  /* 0x0000000106ff7812 */ /* 0x002fc4000786c0ff */
[----:B------:R-:W-:-:S04]  /*31d0*/  SEL R4, RZ, 0x1, P1 ;  /* 0x00000001ff047807 */ /* 0x000fc80000800000 */
[----:B------:R-:W-:Y:S02]  /*31e0*/  LOP3.LUT R10, R10, R4, RZ, 0x3c, !PT ;  /* 0x000000040a0a7212 */ /* 0x000fe400078e3cff */
[----:B--2---:R-:W-:-:S04]  /*31f0*/  SEL R0, RZ, 0x1, P0 ;  /* 0x00000001ff007807 */ /* 0x004fc80000000000 */
[----:B------:R-:W-:Y:S01]  /*3200*/  LOP3.LUT R9, R9, R0, RZ, 0x3c, !PT ;  /* 0x0000000009097212 */ /* 0x000fe200078e3cff */
[----:B------:R-:W-:Y:S06]  /*3210*/  @P3 BRA `(.L_x_61) ;  /* 0xfffffffc002c3947 */ /* 0x000fec000383ffff */
[----:B------:R-:W-:Y:S01]  /*3220*/  ULEA UR5, UR6, UR45, 0x3 ;  /* 0x0000002d06057291 */ /* 0x000fe2000f8e18ff */
[----:B------:R-:W-:-:S08]  /*3230*/  SHF.L.U32 R2, R12, 0x1f, RZ ;  /* 0x0000001f0c027819 */ /* 0x000fd000000006ff */
[----:B------:R-:W1:Y:S02]  /*3240*/  SYNCS.PHASECHK.TRANS64 P0, [UR5+0x130], R2 ;  /* 0x00013002ff0075a7 */ /* 0x000e640008001005 */
[----:B-1----:R-:W-:Y:S05]  /*3250*/  @P0 BRA `(.L_x_62) ;  /* 0x0000000000080947 */ /* 0x002fea0003800000 */
[----:B------:R-:W1:Y:S02]  /*3260*/  SYNCS.PHASECHK.TRANS64.TRYWAIT P0, [UR5+0x130], R2 ;  /* 0x00013002ff0075a7 */ /* 0x000e640008001105 */
[----:B-1----:R-:W-:Y:S05]  /*3270*/  @!P0 BRA `(.L_x_63) ;  /* 0x00000064002c8947 */ /* 0x002fea0003800000 */
.L_x_62:
[----:B------:R-:W-:-:S04]  /*3280*/  UIADD3 UR4, UPT, UPT, UR6, 0x1, URZ ;  /* 0x0000000106047890 */ /* 0x000fc8000fffe0ff */
[----:B------:R-:W-:-:S04]  /*3290*/  UISETP.NE.AND UP0, UPT, UR4, 0x2, UPT ;  /* 0x000000020400788c */ /* 0x000fc8000bf05270 */
[----:B------:R-:W-:Y:S02]  /*32a0*/  USEL UR7, URZ, 0x1, UP0 ;  /* 0x00000001ff077887 */ /* 0x000fe40008000000 */
[----:B------:R-:W-:-:S04]  /*32b0*/  USEL UR4, UR4, URZ, UP0 ;  /* 0x000000ff04047287 */ /* 0x000fc80008000000 */
[----:B------:R-:W-:Y:S01]  /*32c0*/  ULEA UR4, UR4, UR45, 0x3 ;  /* 0x0000002d04047291 */ /* 0x000fe2000f8e18ff */
[----:B-1----:R-:W-:-:S04]  /*32d0*/  LOP3.LUT R2, R12, UR7, RZ, 0x3c, !PT ;  /* 0x000000070c027c12 */ /* 0x002fc8000f8e3cff */
[----:B------:R-:W-:-:S04]  /*32e0*/  SHF.L.U32 R0, R2, 0x1f, RZ ;  /* 0x0000001f02007819 */ /* 0x000fc800000006ff */
[----:B------:R-:W1:Y:S02]  /*32f0*/  SYNCS.PHASECHK.TRANS64 P0, [UR4+0x130], R0 ;  /* 0x00013000ff0075a7 */ /* 0x000e640008001004 */
[----:B-1----:R-:W-:Y:S05]  /*3300*/  @P0 EXIT ;  /* 0x000000000000094d */ /* 0x002fea0003800000 */
[----:B------:R-:W-:Y:S02]  /*3310*/  SHF.L.U32 R2, R2, 0x1f, RZ ;  /* 0x0000001f02027819 */ /* 0x000fe400000006ff */
[----:B------:R-:W-:-:S07]  /*3320*/  MOV R0, UR4 ;  /* 0x0000000400007c02 */ /* 0x000fce0008000f00 */
.L_x_64:
[----:B-1----:R1:W2:Y:S02]  /*3330*/  SYNCS.PHASECHK.TRANS64.TRYWAIT P0, [R0+URZ+0x130], R2 ;  /* 0x00013002000075a7 */ /* 0x0022a400080011ff */
[----:B--2---:R-:W-:Y:S05]  /*3340*/  @!P0 NANOSLEEP.SYNCS 0x989680 ;  /* 0x009896800000895d */ /* 0x004fea0003900000 */
[----:B------:R-:W2:Y:S02]  /*3350*/  @!P0 SYNCS.PHASECHK.TRANS64 P0, [R0+URZ+0x130], R2 ;  /* 0x00013002000085a7 */ /* 0x000ea400080010ff */
[----:B--2---:R-:W-:Y:S05]  /*3360*/  @P0 EXIT ;  /* 0x000000000000094d */ /* 0x004fea0003800000 */
[----:B------:R-:W-:Y:S05]  /*3370*/  BRA `(.L_x_64) ;  /* 0xfffffffc00ec7947 */ /* 0x000fea000383ffff */
.L_x_57:
[----:B------:R-:W-:Y:S05]  /*3380*/  BRA.U UP4, `(.L_x_65) ;  /* 0x0000001104d87547 */ /* 0x000fea000b800000 */
[----:B------:R-:W-:Y:S01]  /*3390*/  UMOV UR6, 0x40 ;  /* 0x0000004000067882 */ /* 0x000fe20000000000 */
[----:B------:R-:W-:Y:S01]  /*33a0*/  NOP ;  /* 0x0000000000007918 */ /* 0x000fe20000000000 */
[----:B------:R-:W-:Y:S01]  /*33b0*/  ULEA UR6, UR45, UR6, 0x18 ;  /* 0x000000062d067291 */ /* 0x000fe2000f8ec0ff */
[----:B------:R-:W-:Y:S02]  /*33c0*/  UMOV UR7, 0x400 ;  /* 0x0000040000077882 */ /* 0x000fe40000000000 */
[----:B------:R-:W-:-:S06]  /*33d0*/  ULEA UR45, UR45, UR7, 0x18 ;  /* 0x000000072d2d7291 */ /* 0x000fcc000f8ec0ff */
[----:B------:R-:W1:Y:S02]  /*33e0*/  LDS.U8 R2, [UR6+0x1c] ;  /* 0x00001c06ff027984 */ /* 0x000e640008000000 */
[----:B-1----:R-:W-:-:S13]  /*33f0*/  ISETP.NE.AND P0, PT, R2, RZ, PT ;  /* 0x000000ff0200720c */ /* 0x002fda0003f05270 */
[----:B------:R-:W-:Y:S05]  /*3400*/  @P0 BRA `(.L_x_66) ;  /* 0x0000000400080947 */ /* 0x000fea0003800000 */
[----:B------:R-:W-:Y:S02]  /*3410*/  UISETP.NE.U32.AND UP0, UPT, UR5, 0x1, UPT ;  /* 0x000000010500788c */ /* 0x000fe4000bf05070 */
[----:B------:R-:W-:-:S07]  /*3420*/  UIADD3 UR8, UPT, UPT, UR6, 0x8, URZ ;  /* 0x0000000806087890 */ /* 0x000fce000fffe0ff */
[----:B------:R-:W-:Y:S05]  /*3430*/  BRA.U !UP0, `(.L_x_67) ;  /* 0x00000001089c7547 */ /* 0x000fea000b800000 */
[----:B------:R-:W-:Y:S01]  /*3440*/  ELECT P0, URZ, PT ;  /* 0x0000000000ff782f */ /* 0x000fe20003800000 */
[----:B------:R-:W-:-:S12]  /*3450*/  BSSY B0, `(.L_x_67) ;  /* 0x0000025000007945 */ /* 0x000fd80003800000 */
[----:B------:R-:W-:Y:S05]  /*3460*/  @!P0 BRA `(.L_x_68) ;  /* 0x00000000008c8947 */ /* 0x000fea0003800000 */
[----:B------:R-:W-:-:S05]  /*3470*/  UMOV UR7, 0x10 ;  /* 0x0000001000077882 */ /* 0x000fca0000000000 */
[----:B------:R-:W-:Y:S04]  /*3480*/  DEPBAR.LE SB1, 0x36 ;  /* 0x00009d800000791a */ /* 0x000fe80000000000 */
[----:B------:R-:W1:Y:S02]  /*3490*/  UTCATOMSWS.2CTA.FIND_AND_SET.ALIGN UP1, UR7, UR7 ;  /* 0x00000007000775e3 */ /* 0x000e640008220800 */
[----:B-1----:R-:W-:Y:S01]  /*34a0*/  MOV R9, UR7 ;  /* 0x0000000700097c02 */ /* 0x002fe20008000f00 */
[----:B------:R-:W-:Y:S06]  /*34b0*/  BRA.U UP1, `(.L_x_69) ;  /* 0x0000000101187547 */ /* 0x000fec000b800000 */
.L_x_70:
[----:B------:R-:W-:Y:S05]  /*34c0*/  NANOSLEEP 0x64 ;  /* 0x000000640000795d */ /* 0x000fea0003800000 */
[----:B------:R-:W-:-:S05]  /*34d0*/  UMOV UR7, 0x10 ;  /* 0x0000001000077882 */ /* 0x000fca0000000000 */
[----:B------:R-:W-:Y:S04]  /*34e0*/  DEPBAR.LE SB1, 0x36 ;  /* 0x00009d800000791a */ /* 0x000fe80000000000 */
[----:B------:R-:W1:Y:S02]  /*34f0*/  UTCATOMSWS.2CTA.FIND_AND_SET.ALIGN UP1, UR7, UR7 ;  /* 0x00000007000775e3 */ /* 0x000e640008220800 */
[----:B-1----:R-:W-:Y:S01]  /*3500*/  MOV R9, UR7 ;  /* 0x0000000700097c02 */ /* 0x002fe20008000f00 */
[----:B------:R-:W-:Y:S05]  /*3510*/  BRA.U !UP1, `(.L_x_70) ;  /* 0xfffffffd09e87547 */ /* 0x000fea000b83ffff */
.L_x_69:
[----:B------:R-:W1:Y:S01]  /*3520*/  LDS R5, [UR6+0x10] ;  /* 0x00001006ff057984 */ /* 0x000e620008000800 */
[----:B------:R-:W-:Y:S01]  /*3530*/  IMAD.U32 R3, RZ, RZ, UR45 ;  /* 0x0000002dff037e24 */ /* 0x000fe2000f8e00ff */
[----:B------:R-:W-:-:S03]  /*3540*/  MOV R2, UR4 ;  /* 0x0000000400027c02 */ /* 0x000fc60008000f00 */
[----:B------:R-:W-:Y:S01]  /*3550*/  VIADD R3, R3, 0x1d0 ;  /* 0x000001d003037836 */ /* 0x000fe20000000000 */
[----:B-1----:R-:W-:-:S04]  /*3560*/  SHF.L.U32 R5, R5, 0x1f, RZ ;  /* 0x0000001f05057819 */ /* 0x002fc800000006ff */
[----:B------:R-:W1:Y:S02]  /*3570*/  SYNCS.PHASECHK.TRANS64.TRYWAIT P0, [UR6+0x8], R5 ;  /* 0x00000805ff0075a7 */ /* 0x000e640008001106 */
[----:B-1----:R-:W-:Y:S05]  /*3580*/  @P0 BRA `(.L_x_71) ;  /* 0x0000000000080947 */ /* 0x002fea0003800000 */
[----:B------:R-:W1:Y:S02]  /*3590*/  SYNCS.PHASECHK.TRANS64.TRYWAIT P0, [UR6+0x8], R5 ;  /* 0x00000805ff0075a7 */ /* 0x000e640008001106 */
[----:B-1----:R-:W-:Y:S05]  /*35a0*/  @!P0 BRA `(.L_x_72) ;  /* 0x0000006000788947 */ /* 0x002fea0003800000 */
.L_x_71:
[----:B-1----:R-:W-:Y:S01]  /*35b0*/  HFMA2 R4, -RZ, RZ, 0, 5.9604644775390625e-08 ;  /* 0x00000001ff047431 */ /* 0x002fe200000001ff */
[----:B------:R-:W-:Y:S01]  /*35c0*/  UPRMT UR7, UR4, 0x654, UR8 ;  /* 0x0000065404077896 */ /* 0x000fe20008000008 */
[----:B------:R-:W-:Y:S01]  /*35d0*/  IMAD.MOV.U32 R7, RZ, RZ, 0xffff ;  /* 0x0000ffffff077424 */ /* 0x000fe200078e00ff */
[----:B------:R-:W-:Y:S01]  /*35e0*/  PRMT R2, R2, 0x654, R3 ;  /* 0x0000065402027816 */ /* 0x000fe20000000003 */
[----:B------:R-:W-:Y:S02]  /*35f0*/  IMAD.MOV.U32 R5, RZ, RZ, 0x4 ;  /* 0x00000004ff057424 */ /* 0x000fe400078e00ff */
[----:B------:R-:W-:Y:S01]  /*3600*/  IMAD.SHL.U32 R8, R9, 0x20, RZ ;  /* 0x0000002009087824 */ /* 0x000fe200078e00ff */
[----:B------:R-:W-:Y:S02]  /*3610*/  MOV R3, UR7 ;  /* 0x0000000700037c02 */ /* 0x000fe40008000f00 */
[-C--:B------:R-:W-:Y:S01]  /*3620*/  SHF.L.U32 R7, R7, R9.reuse, RZ ;  /* 0x0000000907077219 */ /* 0x080fe200000006ff */
[----:B------:R1:W-:Y:S01]  /*3630*/  SYNCS.ARRIVE.TRANS64.RED RZ, [UR7], R5 ;  /* 0x00000005ffff79a7 */ /* 0x0003e20008000407 */
[----:B------:R-:W-:Y:S01]  /*3640*/  SHF.L.U32 R6, R4, R9, RZ ;  /* 0x0000000904067219 */ /* 0x000fe200000006ff */
[----:B------:R1:W-:Y:S04]  /*3650*/  STS [UR45+0x1d0], R8 ;  /* 0x0001d008ff007988 */ /* 0x0003e8000800082d */
[----:B------:R1:W-:Y:S04]  /*3660*/  STAS [R2.64], R9 ;  /* 0x0000000902007dbd */ /* 0x0003e8000c0008ff */
[----:B------:R1:W-:Y:S04]  /*3670*/  ATOMS.OR RZ, [UR6+0x14], R7 ;  /* 0x00001407ffff798c */ /* 0x0003e8000b000006 */
[----:B------:R1:W-:Y:S04]  /*3680*/  ATOMS.OR RZ, [UR6+0x18], R6 ;  /* 0x00001806ffff798c */ /* 0x0003e8000b000006 */
[----:B------:R1:W-:Y:S02]  /*3690*/  ATOMS.XOR RZ, [UR6+0x10], R4 ;  /* 0x00001004ffff798c */ /* 0x0003e4000b800006 */
.L_x_68:
[----:B------:R-:W-:Y:S05]  /*36a0*/  BSYNC B0 ;  /* 0x0000000000007941 */ /* 0x000fea0003800000 */
.L_x_67:
[----:B------:R-:W-:Y:S05]  /*36b0*/  BRA.U UP0, `(.L_x_73) ;  /* 0x00000001006c7547 */ /* 0x000fea000b800000 */
[----:B------:R-:W-:-:S03]  /*36c0*/  UMOV UR7, 0xffffffff ;  /* 0xffffffff00077882 */ /* 0x000fc60000000000 */
[----:B------:R-:W-:Y:S05]  /*36d0*/  BRA.DIV UR7, `(.L_x_74) ;  /* 0x0000006207447947 */ /* 0x000fea000b800000 */
[----:B------:R-:W-:-:S13]  /*36e0*/  ELECT P6, URZ, PT ;  /* 0x0000000000ff782f */ /* 0x000fda00038c0000 */
.L_x_196:
[----:B------:R-:W-:Y:S05]  /*36f0*/  @!P6 BRA `(.L_x_73) ;  /* 0x00000000005ce947 */ /* 0x000fea0003800000 */
[----:B-1----:R-:W1:Y:S02]  /*3700*/  LDS R3, [UR6+0x10] ;  /* 0x00001006ff037984 */ /* 0x002e640008000800 */
[----:B-1----:R-:W-:-:S04]  /*3710*/  SHF.L.U32 R3, R3, 0x1f, RZ ;  /* 0x0000001f03037819 */ /* 0x002fc800000006ff */
[----:B------:R-:W1:Y:S02]  /*3720*/  SYNCS.PHASECHK.TRANS64.TRYWAIT P0, [UR6+0x8], R3 ;  /* 0x00000803ff0075a7 */ /* 0x000e640008001106 */
[----:B-1----:R-:W-:Y:S05]  /*3730*/  @P0 BRA `(.L_x_75) ;  /* 0x0000000000080947 */ /* 0x002fea0003800000 */
[----:B------:R-:W1:Y:S02]  /*3740*/  SYNCS.PHASECHK.TRANS64.TRYWAIT P0, [UR6+0x8], R3 ;  /* 0x00000803ff0075a7 */ /* 0x000e640008001106 */
[----:B-1----:R-:W-:Y:S05]  /*3750*/  @!P0 BRA `(.L_x_76) ;  /* 0x0000006000448947 */ /* 0x002fea0003800000 */
.L_x_75:
[----:B------:R-:W2:Y:S01]  /*3760*/  LDS R5, [UR45+0x1d0] ;  /* 0x0001d02dff057984 */ /* 0x000ea20008000800 */
[----:B-1----:R-:W-:Y:S02]  /*3770*/  HFMA2 R2, -RZ, RZ, 0, 5.9604644775390625e-08 ;  /* 0x00000001ff027431 */ /* 0x002fe400000001ff */
[----:B------:R-:W-:Y:S01]  /*3780*/  IMAD.MOV.U32 R3, RZ, RZ, 0xffff ;  /* 0x0000ffffff037424 */ /* 0x000fe200078e00ff */
[----:B------:R-:W-:Y:S01]  /*3790*/  UPRMT UR7, UR4, 0x654, UR8 ;  /* 0x0000065404077896 */ /* 0x000fe20008000008 */
[----:B--2---:R-:W-:-:S03]  /*37a0*/  IMAD.SHL.U32 R4, R5, 0x20, RZ ;  /* 0x0000002005047824 */ /* 0x004fc600078e00ff */
[-C--:B------:R-:W-:Y:S02]  /*37b0*/  SHF.L.U32 R3, R3, R5.reuse, RZ ;  /* 0x0000000503037219 */ /* 0x080fe400000006ff */
[----:B------:R-:W-:Y:S01]  /*37c0*/  SHF.L.U32 R5, R2, R5, RZ ;  /* 0x0000000502057219 */ /* 0x000fe200000006ff */
[----:B------:R2:W-:Y:S04]  /*37d0*/  STS [UR45+0x1d0], R4 ;  /* 0x0001d004ff007988 */ /* 0x0005e8000800082d */
[----:B------:R2:W-:Y:S04]  /*37e0*/  ATOMS.OR RZ, [UR6+0x14], R3 ;  /* 0x00001403ffff798c */ /* 0x0005e8000b000006 */
[----:B------:R2:W-:Y:S01]  /*37f0*/  ATOMS.OR RZ, [UR6+0x18], R5 ;  /* 0x00001805ffff798c */ /* 0x0005e2000b000006 */
[----:B------:R-:W-:Y:S03]  /*3800*/  SYNCS.ARRIVE.TRANS64.RED.A1T0 RZ, [UR7], RZ ;  /* 0x000000ffffff79a7 */ /* 0x000fe60008100407 */
[----:B------:R2:W-:Y:S01]  /*3810*/  ATOMS.XOR RZ, [UR6+0x10], R2 ;  /* 0x00001002ffff798c */ /* 0x0005e2000b800006 */
[----:B------:R-:W-:Y:S05]  /*3820*/  BRA `(.L_x_73) ;  /* 0x0000000000107947 */ /* 0x000fea0003800000 */
.L_x_66:
[----:B------:R-:W-:-:S05]  /*3830*/  MOV R2, 0xffffffff ;  /* 0xffffffff00027802 */ /* 0x000fca0000000f00 */
[----:B------:R1:W-:Y:S02]  /*3840*/  STS [UR45+0x1d0], R2 ;  /* 0x0001d002ff007988 */ /* 0x0003e4000800082d */
[----:B-1----:R-:W-:Y:S02]  /*3850*/  MOV R2, 0x3870 ;  /* 0x0000387000027802 */ /* 0x002fe40000000f00 */
[----:B-----5:R-:W-:Y:S05]  /*3860*/  CALL.REL.NOINC `($__internal_1_$__cuda_sm10x_tcgen05_guardrail_trap_phase_invalid_during_alloc) ;  /* 0x0000006800187944 */ /* 0x020fea0003c00000 */
.L_x_73:
[----:B------:R-:W-:Y:S05]  /*3870*/  WARPSYNC.ALL ;  /* 0x0000000000007948 */ /* 0x000fea0003800000 */
[----:B------:R-:W3:Y:S01]  /*3880*/  S2UR UR7, SR_CgaCtaId ;  /* 0x00000000000779c3 */ /* 0x000ee20000008800 */
[----:B------:R-:W-:Y:S01]  /*3890*/  UMOV UR6, 0x400 ;  /* 0x0000040000067882 */ /* 0x000fe20000000000 */
[----:B------:R-:W-:-:S06]  /*38a0*/  NOP ;  /* 0x0000000000007918 */ /* 0x000fcc0000000000 */
[----:B------:R-:W-:Y:S06]  /*38b0*/  BAR.ARV 0x6, 0xa0 ;  /* 0x0182800000007b1d */ /* 0x000fec0000002000 */
[----:B------:R-:W4:Y:S01]  /*38c0*/  LDCU UR8, c[0x0][0x38c] ;  /* 0x00007180ff0877ac */ /* 0x000f220008000800 */
[----:B------:R-:W-:Y:S01]  /*38d0*/  LOP3.LUT R10, R10, 0xffff, RZ, 0xc0, !PT ;  /* 0x0000ffff0a0a7812 */ /* 0x000fe200078ec0ff */
[----:B-1----:R-:W-:Y:S01]  /*38e0*/  IMAD.MOV.U32 R9, RZ, RZ, 0x1 ;  /* 0x00000001ff097424 */ /* 0x002fe200078e00ff */
[----:B------:R-:W-:Y:S01]  /*38f0*/  LOP3.LUT R0, R0, 0xffff, RZ, 0xc0, !PT ;  /* 0x0000ffff00007812 */ /* 0x000fe200078ec0ff */
[----:B------:R-:W-:Y:S01]  /*3900*/  IMAD.MOV.U32 R8, RZ, RZ, RZ ;  /* 0x000000ffff087224 */ /* 0x000fe200078e00ff */
[----:B------:R-:W-:Y:S01]  /*3910*/  R2UR UR12, R10 ;  /* 0x000000000a0c72ca */ /* 0x000fe200000e0000 */
[----:B------:R-:W-:Y:S01]  /*3920*/  UMOV UR19, URZ ;  /* 0x000000ff00137c82 */ /* 0x000fe20008000000 */
[----:B------:R-:W-:Y:S01]  /*3930*/  R2UR UR11, R0 ;  /* 0x00000000000b72ca */ /* 0x000fe200000e0000 */
[----:B------:R-:W-:Y:S01]  /*3940*/  UMOV UR18, URZ ;  /* 0x000000ff00127c82 */ /* 0x000fe20008000000 */
[----:B------:R-:W-:Y:S01]  /*3950*/  UMOV UR17, URZ ;  /* 0x000000ff00117c82 */ /* 0x000fe20008000000 */
[----:B---3--:R-:W-:-:S02]  /*3960*/  ULEA UR7, UR7, UR6, 0x18 ;  /* 0x0000000607077291 */ /* 0x008fc4000f8ec0ff */
[----:B------:R-:W-:Y:S02]  /*3970*/  UISETP.NE.AND UP2, UPT, UR5, URZ, UPT ;  /* 0x000000ff0500728c */ /* 0x000fe4000bf45270 */
[----:B------:R-:W-:Y:S02]  /*3980*/  UIADD3 UR13, UPT, UPT, UR7, 0x4300, URZ ;  /* 0x00004300070d7890 */ /* 0x000fe4000fffe0ff */
[----:B------:R-:W-:Y:S02]  /*3990*/  UIADD3 UR14, UPT, UPT, UR7, 0x1e300, URZ ;  /* 0x0001e300070e7890 */ /* 0x000fe4000fffe0ff */
[----:B----4-:R-:W-:Y:S01]  /*39a0*/  UIADD3 UR8, UPT, UPT, UR8, 0x3f, URZ ;  /* 0x0000003f08087890 */ /* 0x010fe2000fffe0ff */
[----:B--2---:R-:W1:Y:S01]  /*39b0*/  LDS R2, [UR7+0x1d0] ;  /* 0x0001d007ff027984 */ /* 0x004e620008000800 */
[----:B------:R-:W-:Y:S02]  /*39c0*/  USHF.R.U32.HI UR13, URZ, 0x4, UR13 ;  /* 0x00000004ff0d7899 */ /* 0x000fe4000801160d */
[----:B------:R-:W-:-:S02]  /*39d0*/  USHF.R.S32.HI UR6, URZ, 0x1f, UR8 ;  /* 0x0000001fff067899 */ /* 0x000fc40008011408 */
[----:B------:R-:W-:Y:S02]  /*39e0*/  USHF.R.U32.HI UR14, URZ, 0x4, UR14 ;  /* 0x00000004ff0e7899 */ /* 0x000fe4000801160e */
[----:B------:R-:W-:Y:S02]  /*39f0*/  ULEA.HI UR6, UR6, UR8, URZ, 0x6 ;  /* 0x0000000806067291 */ /* 0x000fe4000f8f30ff */
[----:B------:R-:W-:Y:S02]  /*3a00*/  ULOP3.LUT UR13, UR13, 0x3fff, URZ, 0xc0, !UPT ;  /* 0x00003fff0d0d7892 */ /* 0x000fe4000f8ec0ff */
[----:B------:R-:W-:Y:S02]  /*3a10*/  USHF.R.S32.HI UR6, URZ, 0x6, UR6 ;  /* 0x00000006ff067899 */ /* 0x000fe40008011406 */
[----:B------:R-:W-:Y:S02]  /*3a20*/  ULOP3.LUT UR14, UR14, 0x3fff, URZ, 0xc0, !UPT ;  /* 0x00003fff0e0e7892 */ /* 0x000fe4000f8ec0ff */
[----:B------:R-:W-:Y:S01]  /*3a30*/  UISETP.LT.AND UP0, UPT, UR6, 0x1, UPT ;  /* 0x000000010600788c */ /* 0x000fe2000bf01270 */
[----:B------:R-:W-:Y:S01]  /*3a40*/  UMOV UR28, 0x0 ;  /* 0x00000000001c7882 */ /* 0x000fe20000000000 */
[----:B------:R-:W-:Y:S01]  /*3a50*/  UMOV UR29, 0x8200010 ;  /* 0x08200010001d7882 */ /* 0x000fe20000000000 */
[----:B------:R-:W-:-:S02]  /*3a60*/  ULOP3.LUT UR13, UR13, 0x10000, URZ, 0xfc, !UPT ;  /* 0x000100000d0d7892 */ /* 0x000fc4000f8efcff */
[----:B------:R-:W-:Y:S02]  /*3a70*/  ULOP3.LUT UR14, UR14, 0x10000, URZ, 0xfc, !UPT ;  /* 0x000100000e0e7892 */ /* 0x000fe4000f8efcff */
[----:B------:R-:W-:Y:S01]  /*3a80*/  USEL UR20, UR6, 0x1, !UP0 ;  /* 0x0000000106147887 */ /* 0x000fe2000c000000 */
[----:B------:R-:W-:Y:S01]  /*3a90*/  UMOV UR26, 0x0 ;  /* 0x00000000001a7882 */ /* 0x000fe20000000000 */
[----:B------:R-:W-:Y:S01]  /*3aa0*/  UMOV UR27, 0x8200010 ;  /* 0x08200010001b7882 */ /* 0x000fe20000000000 */
[----:B------:R-:W-:Y:S01]  /*3ab0*/  UMOV UR24, 0x0 ;  /* 0x0000000000187882 */ /* 0x000fe20000000000 */
[----:B------:R-:W-:Y:S01]  /*3ac0*/  UMOV UR25, 0x8200010 ;  /* 0x0820001000197882 */ /* 0x000fe20000000000 */
[----:B------:R-:W-:Y:S01]  /*3ad0*/  UMOV UR22, 0x0 ;  /* 0x0000000000167882 */ /* 0x000fe20000000000 */
[----:B------:R-:W-:Y:S01]  /*3ae0*/  UMOV UR23, 0x8200010 ;  /* 0x0820001000177882 */ /* 0x000fe20000000000 */
[----:B-1----:R-:W-:Y:S02]  /*3af0*/  R2UR UR21, R2 ;  /* 0x00000000021572ca */ /* 0x002fe400000e0000 */
[----:B------:R-:W-:-:S13]  /*3b00*/  CS2R R2, SRZ ;  /* 0x0000000000027805 */ /* 0x000fda000001ff00 */
.L_x_84:
[C---:B------:R-:W-:Y:S02]  /*3b10*/  LEA R0, R8.reuse, UR7, 0x3 ;  /* 0x0000000708007c11 */ /* 0x040fe4000f8e18ff */
[----:B------:R-:W-:Y:S02]  /*3b20*/  SHF.L.U32 R4, R3, 0x1f, RZ ;  /* 0x0000001f03047819 */ /* 0x000fe400000006ff */
[----:B------:R-:W-:Y:S02]  /*3b30*/  LEA R5, R8, UR7, 0x4 ;  /* 0x0000000708057c11 */ /* 0x000fe4000f8e20ff */
[----:B------:R-:W1:Y:S02]  /*3b40*/  SYNCS.PHASECHK.TRANS64.TRYWAIT P0, [R0+URZ+0x120], R4 ;  /* 0x00012004000075a7 */ /* 0x000e6400080011ff */
[----:B-1-34-:R-:W-:Y:S05]  /*3b50*/  @!P0 BRA `(.L_x_77) ;  /* 0x0000005c005c8947 */ /* 0x01afea0003800000 */
.L_x_197:
[----:B-1----:R-:W1:Y:S01]  /*3b60*/  LDS.128 R4, [R5+0x1b0] ;  /* 0x0001b00005047984 */ /* 0x002e620000000c00 */
[----:B------:R-:W-:Y:S02]  /*3b70*/  VIADD R0, R0, 0x130 ;  /* 0x0000013000007836 */ /* 0x000fe40000000000 */
[----:B------:R-:W-:Y:S01]  /*3b80*/  VIADD R8, R8, 0x1 ;  /* 0x0000000108087836 */ /* 0x000fe20000000000 */
[----:B------:R-:W-:Y:S01]  /*3b90*/  @!PT LDS RZ, [RZ] ;  /* 0x00000000fffff984 */ /* 0x000fe20000000800 */
[----:B------:R-:W-:Y:S01]  /*3ba0*/  @!PT LDS RZ, [RZ] ;  /* 0x00000000fffff984 */ /* 0x000fe20000000800 */
[----:B------:R-:W-:Y:S01]  /*3bb0*/  @!PT LDS RZ, [RZ] ;  /* 0x00000000fffff984 */ /* 0x000fe20000000800 */
[----:B------:R-:W-:Y:S01]  /*3bc0*/  @!PT LDS RZ, [RZ] ;  /* 0x00000000fffff984 */ /* 0x000fe20000000800 */
[----:B------:R2:W-:Y:S06]  /*3bd0*/  MEMBAR.ALL.CTA ;  /* 0x0000000000007992 */ /* 0x0005ec0000008000 */
[----:B--2---:R-:W2:Y:S01]  /*3be0*/  FENCE.VIEW.ASYNC.S ;  /* 0x00000000000073c6 */ /* 0x004ea20000000000 */
[----:B------:R-:W-:-:S04]  /*3bf0*/  PRMT R0, RZ, 0x654, R0 ;  /* 0x00000654ff007816 */ /* 0x000fc80000000000 */
[----:B--2---:R2:W-:Y:S01]  /*3c00*/  SYNCS.ARRIVE.TRANS64.RED.A1T0 RZ, [R0+URZ], RZ ;  /* 0x000000ff00ff79a7 */ /* 0x0045e200081004ff */
[----:B-1----:R-:W-:Y:S01]  /*3c10*/  LOP3.LUT P1, RZ, R6, 0x1, RZ, 0xc0, !PT ;  /* 0x0000000106ff7812 */ /* 0x002fe2000782c0ff */
[----:B--2---:R-:W-:-:S12]  /*3c20*/  BRA.U UP2, `(.L_x_78) ;  /* 0x0000000502087547 */ /* 0x004fd8000b800000 */
[----:B------:R-:W1:Y:S01]  /*3c30*/  LDCU UR8, c[0x0][0x38c] ;  /* 0x00007180ff0877ac */ /* 0x000e620008000800 */
[----:B------:R-:W-:Y:S02]  /*3c40*/  PLOP3.LUT P2, PT, PT, PT, PT, 0x80, 0x8 ;  /* 0x000000000008781c */ /* 0x000fe40003f4f070 */
[----:B------:R-:W-:Y:S01]  /*3c50*/  SHF.L.U32 R4, R9, 0x1f, RZ ;  /* 0x0000001f09047819 */ /* 0x000fe200000006ff */
[----:B------:R-:W-:Y:S02]  /*3c60*/  ULEA UR9, UR19, UR7, 0x3 ;  /* 0x0000000713097291 */ /* 0x000fe4000f8e18ff */
[----:B------:R-:W-:Y:S02]  /*3c70*/  ULEA UR10, UR19, UR21, 0x6 ;  /* 0x00000015130a7291 */ /* 0x000fe4000f8e30ff */
[----:B-1----:R-:W-:-:S06]  /*3c80*/  UISETP.GE.AND UP0, UPT, UR8, 0x1, UPT ;  /* 0x000000010800788c */ /* 0x002fcc000bf06270 */
[----:B------:R-:W-:-:S05]  /*3c90*/  PLOP3.LUT P0, PT, PT, PT, UP0, 0x80, 0x8 ;  /* 0x000000000008781c */ /* 0x000fca0003f0f008 */
[----:B------:R-:W-:-:S08]  /*3ca0*/  @UP0 ULEA UR8, UR18, UR7, 0x3 ;  /* 0x0000000712080291 */ /* 0x000fd0000f8e18ff */
[----:B------:R-:W-:-:S04]  /*3cb0*/  @P0 SHF.L.U32 R0, R2, 0x1f, RZ ;  /* 0x0000001f02000819 */ /* 0x000fc800000006ff */
[----:B------:R1:W2:Y:S01]  /*3cc0*/  @P0 SYNCS.PHASECHK.TRANS64.TRYWAIT P2, [UR8], R0 ;  /* 0x00000000ff0005a7 */ /* 0x0002a20008041108 */
[----:B------:R-:W3:Y:S02]  /*3cd0*/  SYNCS.PHASECHK.TRANS64.TRYWAIT P0, [UR9+0x160], R4 ;  /* 0x00016004ff0075a7 */ /* 0x000ee40008001109 */
[----:B-123--:R-:W-:Y:S05]  /*3ce0*/  @!P0 BRA `(.L_x_79) ;  /* 0x0000005c000c8947 */ /* 0x00efea0003800000 */
.L_x_199:
[----:B------:R-:W-:Y:S01]  /*3cf0*/  UMOV UR16, UR17 ;  /* 0x0000001100107c82 */ /* 0x000fe20008000000 */
[----:B------:R-:W-:Y:S05]  /*3d00*/  BRA.U !UP0, `(.L_x_80) ;  /* 0x0000000108c07547 */ /* 0x000fea000b800000 */
[----:B------:R-:W-:Y:S02]  /*3d10*/  UIADD3 UR16, UPT, UPT, UR20, UR17, URZ ;  /* 0x0000001114107290 */ /* 0x000fe4000fffe0ff */
[----:B------:R-:W-:Y:S01]  /*3d20*/  UPLOP3.LUT UP3, UPT, UPT, UPT, UPT, 0x40, 0x4 ;  /* 0x000000000004789c */ /* 0x000fe20003f6e870 */
[----:B------:R-:W-:Y:S01]  /*3d30*/  UMOV UR15, UR6 ;  /* 0x00000006000f7c82 */ /* 0x000fe20008000000 */
[----:B------:R-:W-:-:S09]  /*3d40*/  UMOV UR46, UR18 ;  /* 0x00000012002e7c82 */ /* 0x000fd20008000000 */
.L_x_83:
[----:B--2---:R-:W-:Y:S01]  /*3d50*/  ULEA UR8, UR46, UR7, 0x3 ;  /* 0x000000072e087291 */ /* 0x004fe2000f8e18ff */
[----:B---3--:R-:W-:Y:S11]  /*3d60*/  @P2 BRA `(.L_x_81) ;  /* 0x00000000000c2947 */ /* 0x008ff60003800000 */
[----:B-1----:R-:W-:Y:S04]  /*3d70*/  SHF.L.U32 R4, R2, 0x1f, RZ ;  /* 0x0000001f02047819 */ /* 0x002fe800000006ff */
[----:B------:R-:W1:Y:S02]  /*3d80*/  SYNCS.PHASECHK.TRANS64.TRYWAIT P0, [UR8], R4 ;  /* 0x00000004ff0075a7 */ /* 0x000e640008001108 */
[----:B-1----:R-:W-:Y:S05]  /*3d90*/  @!P0 BRA `(.L_x_82) ;  /* 0x0000005800f88947 */ /* 0x002fea0003800000 */
.L_x_81:
[----:B------:R-:W-:Y:S01]  /*3da0*/  UISETP.NE.AND UP0, UPT, UR15, 0x1, UPT ;  /* 0x000000010f00788c */ /* 0x000fe2000bf05270 */
[----:B------:R-:W-:Y:S01]  /*3db0*/  PLOP3.LUT P2, PT, PT, PT, PT, 0x80, 0x8 ;  /* 0x000000000008781c */ /* 0x000fe20003f4f070 */
[----:B------:R-:W-:Y:S02]  /*3dc0*/  UIADD3 UR18, UPT, UPT, UR46, 0x1, URZ ;  /* 0x000000012e127890 */ /* 0x000fe4000fffe0ff */
[----:B------:R-:W-:Y:S02]  /*3dd0*/  ULEA UR32, UR46, UR14, 0x9 ;  /* 0x0000000e2e207291 */ /* 0x000fe4000f8e48ff */
[----:B------:R-:W-:Y:S01]  /*3de0*/  UISETP.NE.AND UP1, UPT, UR18, 0xd, UPT ;  /* 0x0000000d1200788c */ /* 0x000fe2000bf25270 */
[----:B------:R-:W-:Y:S01]  /*3df0*/  PLOP3.LUT P0, PT, PT, PT, UP0, 0x80, 0x8 ;  /* 0x000000000008781c */ /* 0x000fe20003f0f008 */
[----:B------:R-:W-:Y:S02]  /*3e00*/  UIADD3 UR44, UPT, UPT, UR32, 0x2, URZ ;  /* 0x00000002202c7890 */ /* 0x000fe4000fffe0ff */
[----:B------:R-:W-:Y:S02]  /*3e10*/  USEL UR31, URZ, 0x1, UP1 ;  /* 0x00000001ff1f7887 */ /* 0x000fe40008800000 */
[----:B------:R-:W-:Y:S02]  /*3e20*/  USEL UR18, UR18, URZ, UP1 ;  /* 0x000000ff12127287 */ /* 0x000fe40008800000 */
[----:B------:R-:W-:Y:S02]  /*3e30*/  UIADD3 UR40, UPT, UPT, UR32, 0x4, URZ ;  /* 0x0000000420287890 */ /* 0x000fe4000fffe0ff */
[----:B------:R-:W-:Y:S01]  /*3e40*/  @UP0 ULEA UR30, UR18, UR7, 0x3 ;  /* 0x00000007121e0291 */ /* 0x000fe2000f8e18ff */
[----:B------:R-:W-:Y:S01]  /*3e50*/  LOP3.LUT R2, R2, UR31, RZ, 0x3c, !PT ;  /* 0x0000001f02027c12 */ /* 0x000fe2000f8e3cff */
[----:B------:R-:W-:Y:S02]  /*3e60*/  UIADD3 UR36, UPT, UPT, UR32, 0x6, URZ ;  /* 0x0000000620247890 */ /* 0x000fe4000fffe0ff */
[----:B------:R-:W-:Y:S01]  /*3e70*/  UIADD3 UR8, UPT, UPT, UR8, 0x68, URZ ;  /* 0x0000006808087890 */ /* 0x000fe2000fffe0ff */
[----:B-1----:R-:W-:Y:S01]  /*3e80*/  @P0 SHF.L.U32 R0, R2, 0x1f, RZ ;  /* 0x0000001f02000819 */ /* 0x002fe200000006ff */
[----:B------:R-:W-:Y:S02]  /*3e90*/  UIADD3 UR17, UPT, UPT, UR17, 0x1, URZ ;  /* 0x0000000111117890 */ /* 0x000fe4000fffe0ff */
[----:B------:R-:W-:Y:S01]  /*3ea0*/  UIADD3 UR15, UPT, UPT, UR15, -0x1, URZ ;  /* 0xffffffff0f0f7890 */ /* 0x000fe2000fffe0ff */
[----:B------:R2:W3:Y:S01]  /*3eb0*/  @P0 SYNCS.PHASECHK.TRANS64.TRYWAIT P2, [UR30], R0 ;  /* 0x00000000ff0005a7 */ /* 0x0004e2000804111e */
[----:B------:R-:W-:Y:S02]  /*3ec0*/  ULEA UR30, UR46, UR13, 0x9 ;  /* 0x0000000d2e1e7291 */ /* 0x000fe4000f8e48ff */
[----:B------:R-:W-:Y:S02]  /*3ed0*/  UISETP.NE.AND UP0, UPT, UR17, UR16, UPT ;  /* 0x000000101100728c */ /* 0x000fe4000bf05270 */
[----:B------:R-:W-:Y:S02]  /*3ee0*/  UIADD3 UR42, UPT, UPT, UR30, 0x2, URZ ;  /* 0x000000021e2a7890 */ /* 0x000fe4000fffe0ff */
[----:B------:R-:W-:Y:S02]  /*3ef0*/  UIADD3 UR38, UPT, UPT, UR30, 0x4, URZ ;  /* 0x000000041e267890 */ /* 0x000fe4000fffe0ff */
[----:B------:R-:W-:Y:S01]  /*3f00*/  UIADD3 UR34, UPT, UPT, UR30, 0x6, URZ ;  /* 0x000000061e227890 */ /* 0x000fe2000fffe0ff */
[----:B------:R-:W-:Y:S01]  /*3f10*/  UMOV UR33, 0x40004040 ;  /* 0x4000404000217882 */ /* 0x000fe20000000000 */
[----:B------:R-:W-:Y:S01]  /*3f20*/  UMOV UR31, 0x40004040 ;  /* 0x40004040001f7882 */ /* 0x000fe20000000000 */
[----:B------:R-:W-:Y:S01]  /*3f30*/  UMOV UR45, 0x40004040 ;  /* 0x40004040002d7882 */ /* 0x000fe20000000000 */
[----:B------:R2:W-:Y:S01]  /*3f40*/  UTCHMMA.2CTA gdesc[UR30], gdesc[UR32], tmem[UR10], tmem[UR28], idesc[UR29], UP3 ;  /* 0x00ff1c201e0075ea */ /* 0x0005e20009a0000a */
[----:B------:R-:W-:Y:S01]  /*3f50*/  UPLOP3.LUT UP3, UPT, UPT, UPT, UPT, 0x80, 0x8 ;  /* 0x000000000008789c */ /* 0x000fe20003f6f070 */
[----:B------:R-:W-:Y:S01]  /*3f60*/  UMOV UR43, 0x40004040 ;  /* 0x40004040002b7882 */ /* 0x000fe20000000000 */
[----:B------:R-:W-:Y:S01]  /*3f70*/  UMOV UR41, 0x40004040 ;  /* 0x4000404000297882 */ /* 0x000fe20000000000 */
[----:B------:R2:W-:Y:S01]  /*3f80*/  UTCHMMA.2CTA gdesc[UR42], gdesc[UR44], tmem[UR10], tmem[UR26], idesc[UR27], UPT ;  /* 0x00ff1a2c2a0075ea */ /* 0x0005e2000ba0000a */
[----:B------:R-:W-:Y:S01]  /*3f90*/  UMOV UR39, 0x40004040 ;  /* 0x4000404000277882 */ /* 0x000fe20000000000 */
[----:B------:R-:W-:Y:S01]  /*3fa0*/  UMOV UR37, 0x40004040 ;  /* 0x4000404000257882 */ /* 0x000fe20000000000 */
[----:B------:R-:W-:Y:S01]  /*3fb0*/  UMOV UR35, 0x40004040 ;  /* 0x4000404000237882 */ /* 0x000fe20000000000 */
[----:B------:R2:W-:Y:S01]  /*3fc0*/  UTCHMMA.2CTA gdesc[UR38], gdesc[UR40], tmem[UR10], tmem[UR24], idesc[UR25], UPT ;  /* 0x00ff1828260075ea */ /* 0x0005e2000ba0000a */
[----:B------:R2:W-:Y:S01]  /*3fd0*/  UTCHMMA.2CTA gdesc[UR34], gdesc[UR36], tmem[UR10], tmem[UR22], idesc[UR23], UPT ;  /* 0x00ff1624220075ea */ /* 0x0005e2000ba0000a */
[----:B------:R2:W-:Y:S01]  /*3fe0*/  UTCBAR.2CTA.MULTICAST [UR8], URZ, UR12 ;  /* 0x000000ff080073e9 */ /* 0x0005e2000820080c */
[----:B------:R-:W-:Y:S01]  /*3ff0*/  UMOV UR46, UR18 ;  /* 0x00000012002e7c82 */ /* 0x000fe20008000000 */
[----:B------:R-:W-:Y:S05]  /*4000*/  BRA.U UP0, `(.L_x_83) ;  /* 0xfffffffd00507547 */ /* 0x000fea000b83ffff */
.L_x_80:
[----:B------:R-:W-:Y:S01]  /*4010*/  UIADD3 UR9, UPT, UPT, UR9, 0x140, URZ ;  /* 0x0000014009097890 */ /* 0x000fe2000fffe0ff */
[----:B------:R-:W-:-:S08]  /*4020*/  UMOV UR17, UR16 ;  /* 0x0000001000117c82 */ /* 0x000fd00008000000 */
[----:B------:R4:W-:Y:S01]  /*4030*/  UTCBAR.2CTA.MULTICAST [UR9], URZ, UR11 ;  /* 0x000000ff090073e9 */ /* 0x0009e2000820080b */
[----:B------:R-:W-:Y:S02]  /*4040*/  NOP ;  /* 0x0000000000007918 */ /* 0x000fe40000000000 */
.L_x_78:
[----:B------:R-:W-:Y:S01]  /*4050*/  UIADD3 UR19, UPT, UPT, UR19, 0x1, URZ ;  /* 0x0000000113137890 */ /* 0x000fe2000fffe0ff */
[----:B------:R-:W-:-:S03]  /*4060*/  ISETP.NE.AND P0, PT, R8, 0x2, PT ;  /* 0x000000020800780c */ /* 0x000fc60003f05270 */
[----:B------:R-:W-:Y:S01]  /*4070*/  UISETP.NE.AND UP0, UPT, UR19, 0x4, UPT ;  /* 0x000000041300788c */ /* 0x000fe2000bf05270 */
[----:B-12---:R-:W-:Y:S02]  /*4080*/  SEL R0, RZ, 0x1, P0 ;  /* 0x00000001ff007807 */ /* 0x006fe40000000000 */
[----:B------:R-:W-:Y:S01]  /*4090*/  SEL R8, R8, RZ, P0 ;  /* 0x000000ff08087207 */ /* 0x000fe20000000000 */
[----:B------:R-:W-:Y:S01]  /*40a0*/  USEL UR8, URZ, 0x1, UP0 ;  /* 0x00000001ff087887 */ /* 0x000fe20008000000 */
[----:B------:R-:W-:Y:S01]  /*40b0*/  LOP3.LUT R3, R3, R0, RZ, 0x3c, !PT ;  /* 0x0000000003037212 */ /* 0x000fe200078e3cff */
[----:B------:R-:W-:-:S04]  /*40c0*/  USEL UR19, UR19, URZ, UP0 ;  /* 0x000000ff13137287 */ /* 0x000fc80008000000 */
[----:B------:R-:W-:Y:S01]  /*40d0*/  LOP3.LUT R9, R9, UR8, RZ, 0x3c, !PT ;  /* 0x0000000809097c12 */ /* 0x000fe2000f8e3cff */
[----:B------:R-:W-:Y:S07]  /*40e0*/  @P1 BRA `(.L_x_84) ;  /* 0xfffffff800881947 */ /* 0x000fee000383ffff */
[----:B------:R-:W1:Y:S01]  /*40f0*/  S2UR UR6, SR_CgaCtaId ;  /* 0x00000000000679c3 */ /* 0x000e620000008800 */
[----:B------:R-:W-:Y:S01]  /*4100*/  ELECT P0, URZ, PT ;  /* 0x0000000000ff782f */ /* 0x000fe20003800000 */
[----:B------:R-:W-:Y:S01]  /*4110*/  HFMA2 R0, -RZ, RZ, 0, 5.9604644775390625e-08 ;  /* 0x00000001ff007431 */ /* 0x000fe200000001ff */
[----:B------:R-:W-:-:S05]  /*4120*/  UMOV UR8, 0x40 ;  /* 0x0000004000087882 */ /* 0x000fca0000000000 */
[----:B------:R-:W-:Y:S01]  /*4130*/  UVIRTCOUNT.DEALLOC.SMPOOL 0x80 ;  /* 0x000000800000784c */ /* 0x000fe20000000000 */
[----:B------:R-:W-:Y:S02]  /*4140*/  UISETP.NE.AND UP0, UPT, UR5, URZ, UPT ;  /* 0x000000ff0500728c */ /* 0x000fe4000bf05270 */
[----:B-1----:R-:W-:-:S09]  /*4150*/  ULEA UR6, UR6, UR8, 0x18 ;  /* 0x0000000806067291 */ /* 0x002fd2000f8ec0ff */
[----:B------:R1:W-:Y:S01]  /*4160*/  @P0 STS.U8 [UR6+0x1c], R0 ;  /* 0x00001c00ff000988 */ /* 0x0003e20008000006 */
[----:B------:R-:W-:Y:S05]  /*4170*/  BRA.U UP0, `(.L_x_85) ;  /* 0x0000000100a07547 */ /* 0x000fea000b800000 */
[----:B------:R-:W-:Y:S01]  /*4180*/  UIADD3 UR5, UPT, UPT, UR7, 0x160, URZ ;  /* 0x0000016007057890 */ /* 0x000fe2000fffe0ff */
[----:B------:R-:W-:-:S03]  /*4190*/  SHF.L.U32 R2, R9, 0x1f, RZ ;  /* 0x0000001f09027819 */ /* 0x000fc600000006ff */
[----:B------:R-:W-:-:S09]  /*41a0*/  ULEA UR8, UR19, UR5, 0x3 ;  /* 0x0000000513087291 */ /* 0x000fd2000f8e18ff */
[----:B------:R-:W2:Y:S02]  /*41b0*/  SYNCS.PHASECHK.TRANS64.TRYWAIT P0, [UR8], R2 ;  /* 0x00000002ff0075a7 */ /* 0x000ea40008001108 */
[----:B--2---:R-:W-:Y:S05]  /*41c0*/  @!P0 BRA `(.L_x_86) ;  /* 0x0000005800048947 */ /* 0x004fea0003800000 */
.L_x_202:
[----:B----4-:R-:W-:-:S04]  /*41d0*/  UIADD3 UR9, UPT, UPT, UR19, 0x1, URZ ;  /* 0x0000000113097890 */ /* 0x010fc8000fffe0ff */
        /* <DEDUP_REMOVED lines=8> */
.L_x_204:
        /* <DEDUP_REMOVED lines=9> */
.L_x_206:
[----:B------:R-:W-:-:S04]  /*42f0*/  UIADD3 UR9, UPT, UPT, UR9, 0x1, URZ ;  /* 0x0000000109097890 */ /* 0x000fc8000fffe0ff */
[----:B------:R-:W-:-:S04]  /*4300*/  UISETP.NE.AND UP1, UPT, UR9, 0x4, UPT ;  /* 0x000000040900788c */ /* 0x000fc8000bf25270 */
[----:B------:R-:W-:Y:S02]  /*4310*/  USEL UR8, URZ, 0x1, UP1 ;  /* 0x00000001ff087887 */ /* 0x000fe40008800000 */
[----:B------:R-:W-:-:S04]  /*4320*/  USEL UR9, UR9, URZ, UP1 ;  /* 0x000000ff09097287 */ /* 0x000fc80008800000 */
[----:B------:R-:W-:Y:S01]  /*4330*/  ULEA UR9, UR9, UR5, 0x3 ;  /* 0x0000000509097291 */ /* 0x000fe2000f8e18ff */
[----:B------:R-:W-:-:S04]  /*4340*/  LOP3.LUT R2, R2, UR8, RZ, 0x3c, !PT ;  /* 0x0000000802027c12 */ /* 0x000fc8000f8e3cff */
[----:B------:R-:W-:Y:S01]  /*4350*/  SHF.L.U32 R2, R2, 0x1f, RZ ;  /* 0x0000001f02027819 */ /* 0x000fe200000006ff */
[----:B-1----:R-:W-:-:S04]  /*4360*/  IMAD.U32 R0, RZ, RZ, UR9 ;  /* 0x00000009ff007e24 */ /* 0x002fc8000f8e00ff */
[----:B------:R1:W2:Y:S03]  /*4370*/  SYNCS.PHASECHK.TRANS64.TRYWAIT P0, [R0+URZ], R2 ;  /* 0x00000002000075a7 */ /* 0x0002a600080011ff */
[----:B--2---:R-:W-:Y:S05]  /*4380*/  @!P0 NANOSLEEP.SYNCS 0x989680 ;  /* 0x009896800000895d */ /* 0x004fea0003900000 */
[----:B------:R-:W2:Y:S02]  /*4390*/  @!P0 SYNCS.PHASECHK.TRANS64 P0, [R0+URZ], R2 ;  /* 0x00000002000085a7 */ /* 0x000ea400080010ff */
[----:B--2---:R-:W-:Y:S05]  /*43a0*/  @P0 BRA `(.L_x_89) ;  /* 0x0000000000200947 */ /* 0x004fea0003800000 */
.L_x_90:
[----:B--2---:R2:W4:Y:S02]  /*43b0*/  SYNCS.PHASECHK.TRANS64.TRYWAIT P0, [R0+URZ], R2 ;  /* 0x00000002000075a7 */ /* 0x00452400080011ff */
[----:B----4-:R-:W-:Y:S05]  /*43c0*/  @!P0 NANOSLEEP.SYNCS 0x989680 ;  /* 0x009896800000895d */ /* 0x010fea0003900000 */
[----:B------:R-:W4:Y:S02]  /*43d0*/  @!P0 SYNCS.PHASECHK.TRANS64 P0, [R0+URZ], R2 ;  /* 0x00000002000085a7 */ /* 0x000f2400080010ff */
[----:B----4-:R-:W-:Y:S05]  /*43e0*/  @!P0 BRA `(.L_x_90) ;  /* 0xfffffffc00f08947 */ /* 0x010fea000383ffff */
[----:B------:R-:W-:Y:S05]  /*43f0*/  BRA `(.L_x_89) ;  /* 0x00000000000c7947 */ /* 0x000fea0003800000 */
.L_x_85:
[----:B------:R-:W-:-:S04]  /*4400*/  UIADD3 UR5, UPT, UPT, UR7, 0x1a0, URZ ;  /* 0x000001a007057890 */ /* 0x000fc8000fffe0ff */
[----:B------:R-:W-:-:S09]  /*4410*/  UPRMT UR5, UR4, 0x654, UR5 ;  /* 0x0000065404057896 */ /* 0x000fd20008000005 */
[----:B------:R-:W-:Y:S03]  /*4420*/  SYNCS.ARRIVE.TRANS64.RED.A1T0 RZ, [UR5], RZ ;  /* 0x000000ffffff79a7 */ /* 0x000fe60008100405 */
.L_x_89:
[----:B-12---:R-:W-:Y:S01]  /*4430*/  SHF.L.U32 R2, RZ, 0x1f, RZ ;  /* 0x0000001fff027819 */ /* 0x006fe200000006ff */
[----:B------:R-:W-:Y:S01]  /*4440*/  UIADD3 UR5, UPT, UPT, UR7, 0x1a0, URZ ;  /* 0x000001a007057890 */ /* 0x000fe2000fffe0ff */
[----:B------:R-:W-:Y:S02]  /*4450*/  PLOP3.LUT P0, PT, PT, PT, UP0, 0x80, 0x8 ;  /* 0x000000000008781c */ /* 0x000fe40003f0f008 */
[----:B------:R-:W1:Y:S02]  /*4460*/  SYNCS.PHASECHK.TRANS64.TRYWAIT P1, [UR7+0x1a0], R2 ;  /* 0x0001a002ff0075a7 */ /* 0x000e640008021107 */
[----:B-1----:R-:W-:Y:S09]  /*4470*/  @!P1 BRA `(.L_x_91) ;  /* 0x0000005400a09947 */ /* 0x002ff20003800000 */
.L_x_208:
[----:B------:R-:W-:Y:S01]  /*4480*/  @!UP0 UPRMT UR5, UR4, 0x654, UR5 ;  /* 0x0000065404058896 */ /* 0x000fe20008000005 */
[----:B------:R-:W-:Y:S02]  /*4490*/  UMOV UR8, 0xffff ;  /* 0x0000ffff00087882 */ /* 0x000fe40000000000 */
[----:B------:R-:W-:-:S06]  /*44a0*/  UMOV UR4, 0x1 ;  /* 0x0000000100047882 */ /* 0x000fcc0000000000 */
[----:B------:R-:W-:Y:S01]  /*44b0*/  @!P0 SYNCS.ARRIVE.TRANS64.RED.A1T0 RZ, [UR5], RZ ;  /* 0x000000ffffff89a7 */ /* 0x000fe20008100405 */
[----:B------:R-:W-:Y:S01]  /*44c0*/  NOP ;  /* 0x0000000000007918 */ /* 0x000fe20000000000 */
[----:B-1----:R-:W1:Y:S01]  /*44d0*/  LDS R0, [UR6+0x14] ;  /* 0x00001406ff007984 */ /* 0x002e620008000800 */
[----:B------:R-:W-:-:S04]  /*44e0*/  ULOP3.LUT UR5, UR21, 0xffff, URZ, 0xc0, !UPT ;  /* 0x0000ffff15057892 */ /* 0x000fc8000f8ec0ff */
[----:B------:R-:W-:-:S04]  /*44f0*/  USHF.R.U32.HI UR5, URZ, 0x5, UR5 ;  /* 0x00000005ff057899 */ /* 0x000fc80008011605 */
[----:B------:R-:W-:Y:S02]  /*4500*/  USHF.L.U32 UR8, UR8, UR5, URZ ;  /* 0x0000000508087299 */ /* 0x000fe400080006ff */
[----:B------:R-:W-:-:S04]  /*4510*/  USHF.L.U32 UR4, UR4, UR5, URZ ;  /* 0x0000000504047299 */ /* 0x000fc800080006ff */
[----:B-1----:R-:W-:-:S04]  /*4520*/  LOP3.LUT R0, R0, UR8, RZ, 0xc0, !PT ;  /* 0x0000000800007c12 */ /* 0x002fc8000f8ec0ff */
[----:B------:R-:W-:-:S13]  /*4530*/  ISETP.NE.AND P0, PT, R0, UR8, PT ;  /* 0x0000000800007c0c */ /* 0x000fda000bf05270 */
[----:B------:R-:W-:Y:S05]  /*4540*/  @P0 BRA `(.L_x_92) ;  /* 0x0000000000580947 */ /* 0x000fea0003800000 */
[----:B------:R-:W1:Y:S02]  /*4550*/  LDS R0, [UR6+0x18] ;  /* 0x00001806ff007984 */ /* 0x000e640008000800 */
[----:B-1----:R-:W-:-:S04]  /*4560*/  LOP3.LUT R0, R0, UR4, RZ, 0xc0, !PT ;  /* 0x0000000400007c12 */ /* 0x002fc8000f8ec0ff */
[----:B------:R-:W-:-:S13]  /*4570*/  ISETP.NE.AND P0, PT, R0, UR4, PT ;  /* 0x0000000400007c0c */ /* 0x000fda000bf05270 */
[----:B------:R-:W-:Y:S05]  /*4580*/  @P0 BRA `(.L_x_93) ;  /* 0x00000000003c0947 */ /* 0x000fea0003800000 */
[----:B------:R-:W1:Y:S01]  /*4590*/  S2R R2, SR_LANEID ;  /* 0x0000000000027919 */ /* 0x000e620000000000 */
[----:B------:R-:W-:Y:S01]  /*45a0*/  ULOP3.LUT UR8, URZ, UR8, URZ, 0x33, !UPT ;  /* 0x00000008ff087292 */ /* 0x000fe2000f8e33ff */
[----:B------:R-:W-:Y:S02]  /*45b0*/  VOTEU.ANY UR7, UPT, PT ;  /* 0x0000000000077886 */ /* 0x000fe400038e0100 */
[----:B------:R-:W-:-:S03]  /*45c0*/  UFLO.U32 UR7, UR7 ;  /* 0x00000007000772bd */ /* 0x000fc600080e0000 */
[----:B------:R-:W-:-:S04]  /*45d0*/  IMAD.U32 R0, RZ, RZ, UR8 ;  /* 0x00000008ff007e24 */ /* 0x000fc8000f8e00ff */
[----:B------:R2:W3:Y:S02]  /*45e0*/  REDUX UR5, R0 ;  /* 0x00000000000573c4 */ /* 0x0004e40000000000 */
[----:B------:R1:W-:Y:S02]  /*45f0*/  UTCATOMSWS.AND URZ, UR8 ;  /* 0x0000000800ff79e3 */ /* 0x0003e40008000000 */
[----:B-1----:R-:W-:Y:S02]  /*4600*/  ISETP.EQ.U32.AND P0, PT, R2, UR7, PT ;  /* 0x0000000702007c0c */ /* 0x002fe4000bf02070 */
[----:B--2---:R-:W-:Y:S02]  /*4610*/  LOP3.LUT R0, RZ, UR4, RZ, 0x33, !PT ;  /* 0x00000004ff007c12 */ /* 0x004fe4000f8e33ff */
[----:B---3--:R-:W-:Y:S02]  /*4620*/  MOV R2, UR5 ;  /* 0x0000000500027c02 */ /* 0x008fe40008000f00 */
[----:B------:R-:W1:Y:S07]  /*4630*/  REDUX UR4, R0 ;  /* 0x00000000000473c4 */ /* 0x000e6e0000000000 */
[----:B------:R2:W-:Y:S01]  /*4640*/  @P0 ATOMS.AND RZ, [UR6+0x14], R2 ;  /* 0x00001402ffff098c */ /* 0x0005e2000a800006 */
[----:B-1----:R-:W-:-:S05]  /*4650*/  IMAD.U32 R0, RZ, RZ, UR4 ;  /* 0x00000004ff007e24 */ /* 0x002fca000f8e00ff */
[----:B------:R2:W-:Y:S01]  /*4660*/  @P0 ATOMS.AND RZ, [UR6+0x18], R0 ;  /* 0x00001800ffff098c */ /* 0x0005e2000a800006 */
[----:B------:R-:W-:Y:S05]  /*4670*/  BRA `(.L_x_94) ;  /* 0x0000000000147947 */ /* 0x000fea0003800000 */
.L_x_93:
[----:B------:R-:W-:Y:S02]  /*4680*/  MOV R2, 0x46a0 ;  /* 0x000046a000027802 */ /* 0x000fe40000000f00 */
[----:B---345:R-:W-:Y:S05]  /*4690*/  CALL.REL.NOINC `($__internal_0_$__cuda_sm10x_tcgen05_guardrail_trap_col_being_dealloced_not_returned_by_alloc) ;  /* 0x0000005800807944 */ /* 0x038fea0003c00000 */
[----:B------:R-:W-:Y:S05]  /*46a0*/  BRA `(.L_x_94) ;  /* 0x0000000000087947 */ /* 0x000fea0003800000 */
.L_x_92:
[----:B------:R-:W-:Y:S02]  /*46b0*/  MOV R2, 0x46d0 ;  /* 0x000046d000027802 */ /* 0x000fe40000000f00 */
[----:B---345:R-:W-:Y:S05]  /*46c0*/  CALL.REL.NOINC `($__internal_2_$__cuda_sm10x_tcgen05_guardrail_trap_unallocated_columns_being_dealloced) ;  /* 0x00000058008c7944 */ /* 0x038fea0003c00000 */
.L_x_94:
[----:B------:R-:W-:Y:S01]  /*46d0*/  NOP ;  /* 0x0000000000007918 */ /* 0x000fe20000000000 */
[----:B----4-:R-:W-:Y:S05]  /*46e0*/  EXIT ;  /* 0x000000000000794d */ /* 0x010fea0003800000 */
.L_x_65:
[----:B------:R-:W-:-:S09]  /*46f0*/  UISETP.NE.OR UP5, UPT, UR10, 0x3, UP5 ;  /* 0x000000030a00788c */ /* 0x000fd2000afa5670 */
[----:B------:R-:W-:Y:S05]  /*4700*/  BRA.U UP5, `(.L_x_95) ;  /* 0x0000001105787547 */ /* 0x000fea000b800000 */
[----:B------:R-:W1:Y:S01]  /*4710*/  LDCU.64 UR6, c[0x0][0x888] ;  /* 0x00011100ff0677ac */ /* 0x000e620008000a00 */
[----:B------:R-:W2:Y:S01]  /*4720*/  LDC R0, c[0x0][0xb30] ;  /* 0x0002cc00ff007b82 */ /* 0x000ea20000000800 */
[----:B------:R-:W-:Y:S02]  /*4730*/  HFMA2 R27, -RZ, RZ, 0, 0 ;  /* 0x00000000ff1b7431 */ /* 0x000fe400000001ff */
[----:B------:R-:W-:Y:S01]  /*4740*/  IMAD.MOV.U32 R30, RZ, RZ, 0x1 ;  /* 0x00000001ff1e7424 */ /* 0x000fe200078e00ff */
[----:B------:R-:W3:Y:S01]  /*4750*/  LDCU.64 UR4, c[0x0][0x890] ;  /* 0x00011200ff0477ac */ /* 0x000ee20008000a00 */
[----:B------:R-:W-:Y:S01]  /*4760*/  IMAD.MOV.U32 R29, RZ, RZ, RZ ;  /* 0x000000ffff1d7224 */ /* 0x000fe200078e00ff */
[----:B------:R-:W-:Y:S01]  /*4770*/  MOV R25, 0x1000 ;  /* 0x0000100000197802 */ /* 0x000fe20000000f00 */
[----:B------:R-:W-:Y:S01]  /*4780*/  UPLOP3.LUT UP1, UPT, UPT, UPT, UPT, 0x40, 0x4 ;  /* 0x000000000004789c */ /* 0x000fe20003f2e870 */
[----:B------:R-:W4:Y:S08]  /*4790*/  LDC R24, c[0x0][0x370] ;  /* 0x0000dc00ff187b82 */ /* 0x000f300000000800 */
[----:B------:R-:W4:Y:S01]  /*47a0*/  LDC R3, c[0x0][0xb0c] ;  /* 0x0002c300ff037b82 */ /* 0x000f220000000800 */
[----:B-1----:R-:W-:-:S03]  /*47b0*/  UISETP.NE.U32.AND UP3, UPT, UR6, URZ, UPT ;  /* 0x000000ff0600728c */ /* 0x002fc6000bf65070 */
[----:B------:R-:W-:Y:S01]  /*47c0*/  UMOV UR6, 0x400 ;  /* 0x0000040000067882 */ /* 0x000fe20000000000 */
[----:B------:R-:W-:Y:S02]  /*47d0*/  UISETP.NE.AND.EX UP3, UPT, UR7, URZ, UPT, UP3 ;  /* 0x000000ff0700728c */ /* 0x000fe4000bf65330 */
[----:B------:R-:W-:Y:S01]  /*47e0*/  ULEA UR6, UR45, UR6, 0x18 ;  /* 0x000000062d067291 */ /* 0x000fe2000f8ec0ff */
[----:B------:R-:W1:Y:S01]  /*47f0*/  LDC R18, c[0x0][0xb20] ;  /* 0x0002c800ff127b82 */ /* 0x000e620000000800 */
[----:B---3--:R-:W-:Y:S01]  /*4800*/  UISETP.NE.U32.AND UP4, UPT, UR4, URZ, UPT ;  /* 0x000000ff0400728c */ /* 0x008fe2000bf85070 */
[----:B--2---:R-:W-:Y:S01]  /*4810*/  ISETP.NE.AND P1, PT, R0, 0x1, PT ;  /* 0x000000010000780c */ /* 0x004fe20003f25270 */
[----:B------:R-:W-:Y:S02]  /*4820*/  UIADD3 UR7, UPT, UPT, UR6, 0xe8, URZ ;  /* 0x000000e806077890 */ /* 0x000fe4000fffe0ff */
[----:B------:R-:W-:Y:S02]  /*4830*/  UIADD3 UR41, UPT, UPT, UR6, 0xd0, URZ ;  /* 0x000000d006297890 */ /* 0x000fe4000fffe0ff */
[----:B------:R-:W-:Y:S01]  /*4840*/  UIADD3 UR33, UPT, UPT, UR6, 0xd8, URZ ;  /* 0x000000d806217890 */ /* 0x000fe2000fffe0ff */
[----:B-----5:R-:W2:Y:S01]  /*4850*/  LDC.64 R32, c[0x0][0x348] ;  /* 0x0000d200ff207b82 */ /* 0x020ea20000000a00 */
[----:B------:R-:W-:-:S02]  /*4860*/  UIADD3 UR25, UPT, UPT, UR6, 0xe0, URZ ;  /* 0x000000e006197890 */ /* 0x000fc4000fffe0ff */
[----:B------:R-:W-:Y:S02]  /*4870*/  UPRMT UR7, UR45, 0x654, UR7 ;  /* 0x000006542d077896 */ /* 0x000fe40008000007 */
[----:B------:R-:W-:-:S03]  /*4880*/  UISETP.NE.AND.EX UP4, UPT, UR5, URZ, UPT, UP4 ;  /* 0x000000ff0500728c */ /* 0x000fc6000bf85340 */
[----:B------:R-:W3:Y:S08]  /*4890*/  LDC.64 R16, c[0x0][0xb10] ;  /* 0x0002c400ff107b82 */ /* 0x000ef00000000a00 */
[----:B------:R-:W1:Y:S08]  /*48a0*/  LDC.64 R6, c[0x0][0xb18] ;  /* 0x0002c600ff067b82 */ /* 0x000e700000000a00 */
[----:B------:R-:W1:Y:S08]  /*48b0*/  LDC.64 R4, c[0x0][0xb28] ;  /* 0x0002ca00ff047b82 */ /* 0x000e700000000a00 */
[----:B----4-:R-:W1:Y:S02]  /*48c0*/  LDC R19, c[0x0][0x374] ;  /* 0x0000dd00ff137b82 */ /* 0x010e640000000800 */
.L_x_106:
[----:B------:R-:W-:Y:S02]  /*48d0*/  LEA R0, R29, UR6, 0x3 ;  /* 0x000000061d007c11 */ /* 0x000fe4000f8e18ff */
[----:B------:R-:W-:Y:S02]  /*48e0*/  SHF.L.U32 R2, R27, 0x1f, RZ ;  /* 0x0000001f1b027819 */ /* 0x000fe400000006ff */
[----:B------:R-:W-:Y:S02]  /*48f0*/  LEA R20, R29, UR6, 0x4 ;  /* 0x000000061d147c11 */ /* 0x000fe4000f8e20ff */
[----:B----4-:R-:W4:Y:S02]  /*4900*/  SYNCS.PHASECHK.TRANS64.TRYWAIT P0, [R0+URZ+0x120], R2 ;  /* 0x00012002000075a7 */ /* 0x010f2400080011ff */
[----:B----4-:R-:W-:Y:S05]  /*4910*/  @!P0 BRA `(.L_x_96) ;  /* 0x0000005000908947 */ /* 0x010fea0003800000 */
.L_x_209:
[----:B------:R-:W-:Y:S01]  /*4920*/  ISETP.GE.AND P0, PT, R28, 0x1, PT ;  /* 0x000000011c00780c */ /* 0x000fe20003f06270 */
[----:B------:R-:W5:Y:S01]  /*4930*/  LDS.128 R20, [R20+0x1b0] ;  /* 0x0001b00014147984 */ /* 0x000f620000000c00 */
[----:B----4-:R-:W-:Y:S01]  /*4940*/  VIADD R0, R0, 0x130 ;  /* 0x0000013000007836 */ /* 0x010fe20000000000 */
[----:B------:R-:W-:Y:S01]  /*4950*/  @!PT LDS RZ, [RZ] ;  /* 0x00000000fffff984 */ /* 0x000fe20000000800 */
[----:B------:R-:W-:Y:S01]  /*4960*/  @!PT LDS RZ, [RZ] ;  /* 0x00000000fffff984 */ /* 0x000fe20000000800 */
[----:B------:R-:W-:Y:S01]  /*4970*/  @!PT LDS RZ, [RZ] ;  /* 0x00000000fffff984 */ /* 0x000fe20000000800 */
[----:B------:R-:W-:Y:S01]  /*4980*/  @!PT LDS RZ, [RZ] ;  /* 0x00000000fffff984 */ /* 0x000fe20000000800 */
[----:B------:R4:W-:Y:S06]  /*4990*/  MEMBAR.ALL.CTA ;  /* 0x0000000000007992 */ /* 0x0009ec0000008000 */
[----:B----4-:R-:W4:Y:S01]  /*49a0*/  FENCE.VIEW.ASYNC.S ;  /* 0x00000000000073c6 */ /* 0x010f220000000000 */
[----:B------:R-:W-:Y:S04]  /*49b0*/  PRMT R0, RZ, 0x654, R0 ;  /* 0x00000654ff007816 */ /* 0x000fe80000000000 */
[----:B----4-:R4:W-:Y:S01]  /*49c0*/  SYNCS.ARRIVE.TRANS64.RED.A1T0 RZ, [R0+URZ], RZ ;  /* 0x000000ff00ff79a7 */ /* 0x0109e200081004ff */
[----:B-----5:R-:W-:Y:S11]  /*49d0*/  LOP3.LUT P3, RZ, R22, 0x1, RZ, 0xc0, !PT ;  /* 0x0000000116ff7812 */ /* 0x020ff6000786c0ff */
[----:B------:R-:W-:Y:S02]  /*49e0*/  @!UPT UIADD3 URZ, UPT, UPT, URZ, URZ, URZ ;  /* 0x000000fffffff290 */ /* 0x000fe4000fffe0ff */
[----:B------:R-:W-:Y:S02]  /*49f0*/  @P3 MOV R11, R20 ;  /* 0x00000014000b3202 */ /* 0x000fe40000000f00 */
[----:B------:R-:W-:Y:S01]  /*4a00*/  @P3 LOP3.LUT R10, R21, 0xffff, RZ, 0xc0, !PT ;  /* 0x0000ffff150a3812 */ /* 0x000fe200078ec0ff */
[----:B----4-:R-:W-:Y:S06]  /*4a10*/  @!P0 BRA `(.L_x_97) ;  /* 0x0000000000a48947 */ /* 0x010fec0003800000 */
[-C--:B-1----:R-:W-:Y:S01]  /*4a20*/  IMAD.HI.U32 R0, R19, R7.reuse, RZ ;  /* 0x0000000713007227 */ /* 0x082fe200078e00ff */
[----:B------:R-:W-:Y:S02]  /*4a30*/  ISETP.NE.AND P0, PT, R6, 0x1, PT ;  /* 0x000000010600780c */ /* 0x000fe40003f05270 */
[----:B------:R-:W-:Y:S01]  /*4a40*/  ISETP.NE.AND P2, PT, R28, 0x1, PT ;  /* 0x000000011c00780c */ /* 0x000fe20003f45270 */
[----:B---3--:R-:W-:Y:S01]  /*4a50*/  IMAD.HI.U32 R9, R24, R16, RZ ;  /* 0x0000001018097227 */ /* 0x008fe200078e00ff */
[----:B------:R-:W-:Y:S02]  /*4a60*/  SHF.R.U32.HI R0, RZ, R18, R0 ;  /* 0x00000012ff007219 */ /* 0x000fe40000011600 */
[----:B------:R-:W-:Y:S01]  /*4a70*/  ISETP.NE.AND P4, PT, R3, 0x1, PT ;  /* 0x000000010300780c */ /* 0x000fe20003f85270 */
[----:B------:R-:W-:Y:S01]  /*4a80*/  IMAD.HI.U32 R13, R10, R7, RZ ;  /* 0x000000070a0d7227 */ /* 0x000fe200078e00ff */
[----:B------:R-:W-:Y:S02]  /*4a90*/  SHF.R.U32.HI R9, RZ, R17, R9 ;  /* 0x00000011ff097219 */ /* 0x000fe40000011609 */
[----:B------:R-:W-:Y:S01]  /*4aa0*/  SEL R0, R19, R0, !P0 ;  /* 0x0000000013007207 */ /* 0x000fe20004000000 */
[----:B------:R-:W-:Y:S01]  /*4ab0*/  IMAD.HI.U32 R12, R11, R16, RZ ;  /* 0x000000100b0c7227 */ /* 0x000fe200078e00ff */
[----:B------:R-:W-:Y:S03]  /*4ac0*/  SEL R9, R24, R9, !P4 ;  /* 0x0000000918097207 */ /* 0x000fe60006000000 */
[-C--:B------:R-:W-:Y:S01]  /*4ad0*/  IMAD.HI.U32 R8, R0, R4.reuse, RZ ;  /* 0x0000000400087227 */ /* 0x080fe200078e00ff */
[----:B------:R-:W-:Y:S03]  /*4ae0*/  SHF.R.U32.HI R12, RZ, R17, R12 ;  /* 0x00000011ff0c7219 */ /* 0x000fe6000001160c */
[----:B------:R-:W-:Y:S01]  /*4af0*/  IMAD.HI.U32 R2, R9, R4, RZ ;  /* 0x0000000409027227 */ /* 0x000fe200078e00ff */
[-C--:B------:R-:W-:Y:S02]  /*4b00*/  @P2 SHF.R.U32.HI R0, RZ, R5.reuse, R8 ;  /* 0x00000005ff002219 */ /* 0x080fe40000011608 */
[----:B------:R-:W-:Y:S02]  /*4b10*/  SHF.R.U32.HI R8, RZ, R18, R13 ;  /* 0x00000012ff087219 */ /* 0x000fe4000001160d */
[----:B------:R-:W-:Y:S01]  /*4b20*/  @P2 SHF.R.U32.HI R9, RZ, R5, R2 ;  /* 0x00000005ff092219 */ /* 0x000fe20000011602 */
[----:B------:R-:W-:Y:S01]  /*4b30*/  IMAD R0, R28, R0, RZ ;  /* 0x000000001c007224 */ /* 0x000fe200078e02ff */
[----:B------:R-:W-:Y:S02]  /*4b40*/  SEL R8, R10, R8, !P0 ;  /* 0x000000080a087207 */ /* 0x000fe40004000000 */
[----:B------:R-:W-:Y:S01]  /*4b50*/  SEL R2, R11, R12, !P4 ;  /* 0x0000000c0b027207 */ /* 0x000fe20006000000 */
[----:B------:R-:W-:Y:S01]  /*4b60*/  IMAD R12, R28, R9, RZ ;  /* 0x000000091c0c7224 */ /* 0x000fe200078e02ff */
[C---:B------:R-:W-:Y:S01]  /*4b70*/  ISETP.GE.AND P0, PT, R8.reuse, R0, PT ;  /* 0x000000000800720c */ /* 0x040fe20003f06270 */
[----:B------:R-:W-:Y:S03]  /*4b80*/  IMAD.HI.U32 R0, R8, R4, RZ ;  /* 0x0000000408007227 */ /* 0x000fe600078e00ff */
[----:B------:R-:W-:Y:S02]  /*4b90*/  ISETP.GE.OR P0, PT, R2, R12, P0 ;  /* 0x0000000c0200720c */ /* 0x000fe40000706670 */
[-C--:B------:R-:W-:Y:S04]  /*4ba0*/  SHF.R.U32.HI R0, RZ, R5.reuse, R0 ;  /* 0x00000005ff007219 */ /* 0x080fe80000011600 */
[----:B------:R-:W-:Y:S05]  /*4bb0*/  SEL R13, R8, R0, !P2 ;  /* 0x00000000080d7207 */ /* 0x000fea0005000000 */
[----:B------:R-:W-:Y:S02]  /*4bc0*/  IMAD.MOV R12, RZ, RZ, -R13 ;  /* 0x000000ffff0c7224 */ /* 0x000fe400078e0a0d */
[----:B------:R-:W-:Y:S04]  /*4bd0*/  @!P0 IMAD.HI.U32 R0, R2, R4, RZ ;  /* 0x0000000402008227 */ /* 0x000fe800078e00ff */
[----:B------:R-:W-:Y:S01]  /*4be0*/  IMAD R12, R28, R12, R8 ;  /* 0x0000000c1c0c7224 */ /* 0x000fe200078e0208 */
[----:B------:R-:W-:Y:S04]  /*4bf0*/  @!P0 SHF.R.U32.HI R0, RZ, R5, R0 ;  /* 0x00000005ff008219 */ /* 0x000fe80000011600 */
[----:B------:R-:W-:Y:S04]  /*4c00*/  @!P0 SEL R0, R2, R0, !P2 ;  /* 0x0000000002008207 */ /* 0x000fe80005000000 */
[----:B------:R-:W-:Y:S01]  /*4c10*/  @!P0 IADD3 R13, PT, PT, R13, -R0, RZ ;  /* 0x800000000d0d8210 */ /* 0x000fe20007ffe0ff */
[----:B------:R-:W-:Y:S01]  /*4c20*/  @!P0 IMAD R0, R9, R12, R0 ;  /* 0x0000000c09008224 */ /* 0x000fe200078e0200 */
[----:B------:R-:W-:Y:S01]  /*4c30*/  IADD3 R9, PT, PT, -R8, RZ, RZ ;  /* 0x000000ff08097210 */ /* 0x000fe20007ffe1ff */
[--C-:B------:R-:W-:Y:S02]  /*4c40*/  IMAD.MOV R12, RZ, RZ, -R2.reuse ;  /* 0x000000ffff0c7224 */ /* 0x100fe400078e0a02 */
[----:B------:R-:W-:Y:S02]  /*4c50*/  @!P0 IMAD R8, R13, R28, R2 ;  /* 0x0000001c0d088224 */ /* 0x000fe400078e0202 */
[----:B------:R-:W-:Y:S02]  /*4c60*/  @!P0 IMAD.MOV.U32 R2, RZ, RZ, R0 ;  /* 0x000000ffff028224 */ /* 0x000fe400078e0000 */
[----:B------:R-:W-:Y:S02]  /*4c70*/  IMAD R11, R3, R12, R11 ;  /* 0x0000000c030b7224 */ /* 0x000fe400078e020b */
[----:B------:R-:W-:Y:S02]  /*4c80*/  IMAD R10, R6, R9, R10 ;  /* 0x00000009060a7224 */ /* 0x000fe400078e020a */
[----:B------:R-:W-:Y:S02]  /*4c90*/  IMAD R11, R2, R3, R11 ;  /* 0x00000003020b7224 */ /* 0x000fe400078e020b */
[----:B------:R-:W-:Y:S02]  /*4ca0*/  IMAD R10, R8, R6, R10 ;  /* 0x00000006080a7224 */ /* 0x000fe400078e020a */
.L_x_97:
[----:B------:R-:W-:Y:S05]  /*4cb0*/  BRA.U UP1, `(.L_x_98) ;  /* 0x0000000101107547 */ /* 0x000fea000b800000 */
[----:B------:R-:W-:Y:S04]  /*4cc0*/  MOV R2, UR13 ;  /* 0x0000000d00027c02 */ /* 0x000fe80008000f00 */
[----:B------:R-:W-:Y:S04]  /*4cd0*/  SHF.L.U32 R2, R2, 0x1f, RZ ;  /* 0x0000001f02027819 */ /* 0x000fe800000006ff */
[----:B------:R-:W4:Y:S02]  /*4ce0*/  SYNCS.PHASECHK.TRANS64.TRYWAIT P0, [UR6+0x118], R2 ;  /* 0x00011802ff0075a7 */ /* 0x000f240008001106 */
[----:B----4-:R-:W-:Y:S05]  /*4cf0*/  @!P0 BRA `(.L_x_99) ;  /* 0x0000004c00ac8947 */ /* 0x010fea0003800000 */
.L_x_98:
[----:B------:R-:W-:Y:S02]  /*4d00*/  R2UR UR42, R15 ;  /* 0x000000000f2a72ca */ /* 0x000fe400000e0000 */
[----:B------:R-:W-:Y:S02]  /*4d10*/  R2UR UR43, R14 ;  /* 0x000000000e2b72ca */ /* 0x000fe400000e0000 */
[----:B------:R-:W-:Y:S02]  /*4d20*/  ISETP.NE.U32.AND P2, PT, RZ, UR4, PT ;  /* 0x00000004ff007c0c */ /* 0x000fe4000bf45070 */
[----:B------:R-:W-:Y:S02]  /*4d30*/  SHF.L.U32 R14, R30, 0x1f, RZ ;  /* 0x0000001f1e0e7819 */ /* 0x000fe400000006ff */
[----:B------:R-:W-:Y:S05]  /*4d40*/  ISETP.NE.AND.EX P2, PT, RZ, UR5, PT, P2 ;  /* 0x00000005ff007c0c */ /* 0x000fea000bf45320 */
[----:B------:R-:W-:Y:S02]  /*4d50*/  USHF.L.U32 UR42, UR42, 0x7, URZ ;  /* 0x000000072a2a7899 */ /* 0x000fe400080006ff */
[----:B------:R-:W-:Y:S01]  /*4d60*/  USHF.L.U32 UR43, UR43, 0x6, URZ ;  /* 0x000000062b2b7899 */ /* 0x000fe200080006ff */
[----:B------:R-:W-:Y:S11]  /*4d70*/  BRA.U !UP4, `(.L_x_100) ;  /* 0x000000010c347547 */ /* 0x000ff6000b800000 */
[----:B------:R-:W-:Y:S01]  /*4d80*/  UPLOP3.LUT UP0, UPT, UPT, UPT, UP3, 0x80, 0x8 ;  /* 0x000000000008789c */ /* 0x000fe20003f0f030 */
[----:B----4-:R-:W-:Y:S02]  /*4d90*/  HFMA2 R0, -RZ, RZ, 0, 5.9604644775390625e-08 ;  /* 0x00000001ff007431 */ /* 0x010fe400000001ff */
[----:B------:R-:W-:Y:S03]  /*4da0*/  IMAD.MOV.U32 R66, RZ, RZ, 0x1 ;  /* 0x00000001ff427424 */ /* 0x000fe600078e00ff */
[----:B------:R-:W-:Y:S05]  /*4db0*/  PLOP3.LUT P0, PT, PT, PT, UP0, 0x80, 0x8 ;  /* 0x000000000008781c */ /* 0x000fea0003f0f008 */
[----:B------:R-:W4:Y:S01]  /*4dc0*/  @UP0 LDCU.64 UR10, c[0x0][0x888] ;  /* 0x00011100ff0a07ac */ /* 0x000f220008000a00 */
[----:B------:R-:W-:Y:S07]  /*4dd0*/  @UP0 UIMAD UR8, UR52, UR4, URZ ;  /* 0x00000004340802a4 */ /* 0x000fee000f8e02ff */
[----:B------:R-:W-:Y:S01]  /*4de0*/  @!P0 PRMT R66, R0, 0x7610, R66 ;  /* 0x0000761000428816 */ /* 0x000fe20000000042 */
[----:B----4-:R-:W-:Y:S03]  /*4df0*/  @UP0 UIMAD.WIDE UR10, UR8, 0x4, UR10 ;  /* 0x00000004080a08a5 */ /* 0x010fe6000f8e020a */
[----:B------:R-:W4:Y:S03]  /*4e00*/  @!UP0 LDCU UR8, c[0x0][0x880] ;  /* 0x00011000ff0887ac */ /* 0x000f260008000800 */
[----:B------:R-:W-:Y:S01]  /*4e10*/  IMAD.U32 R8, RZ, RZ, UR10 ;  /* 0x0000000aff087e24 */ /* 0x000fe2000f8e00ff */
[----:B------:R-:W-:Y:S05]  /*4e20*/  MOV R9, UR11 ;  /* 0x0000000b00097c02 */ /* 0x000fea0008000f00 */
[----:B------:R1:W5:Y:S02]  /*4e30*/  @P0 LDG.E R35, desc[UR46][R8.64] ;  /* 0x0000002e08230981 */ /* 0x000364000c1e1900 */
[----:B-1--4-:R-:W-:Y:S07]  /*4e40*/  @!P0 IMAD.U32 R35, RZ, RZ, UR8 ;  /* 0x00000008ff238e24 */ /* 0x012fee000f8e00ff */
.L_x_100:
[----:B-----5:R-:W-:Y:S01]  /*4e50*/  @!P2 FSETP.EQ.AND P0, PT, R35, RZ, PT ;  /* 0x000000ff2300a20b */ /* 0x020fe20003f02000 */
[----:B------:R-:W-:Y:S01]  /*4e60*/  @!UPT UIADD3 URZ, UPT, UPT, URZ, URZ, URZ ;  /* 0x000000fffffff290 */ /* 0x000fe2000fffe0ff */
[----:B------:R-:W-:Y:S11]  /*4e70*/  @!P2 BRA `(.L_x_101) ;  /* 0x000000000014a947 */ /* 0x000ff60003800000 */
[----:B------:R-:W-:Y:S02]  /*4e80*/  LOP3.LUT P2, RZ, R66, 0xff, RZ, 0xc0, !PT ;  /* 0x000000ff42ff7812 */ /* 0x000fe4000784c0ff */
[----:B------:R-:W-:Y:S04]  /*4e90*/  PLOP3.LUT P0, PT, PT, PT, UP0, 0x80, 0x8 ;  /* 0x000000000008781c */ /* 0x000fe80003f0f008 */
[----:B------:R-:W-:Y:S07]  /*4ea0*/  PLOP3.LUT P0, PT, P0, PT, PT, 0x8, 0x80 ;  /* 0x000000000080781c */ /* 0x000fee000070e170 */
[----:B------:R-:W-:Y:S11]  /*4eb0*/  @P2 FSETP.EQ.AND P0, PT, R35, RZ, PT ;  /* 0x000000ff2300220b */ /* 0x000ff60003f02000 */
[----:B------:R-:W-:Y:S02]  /*4ec0*/  @!UPT UIADD3 URZ, UPT, UPT, URZ, URZ, URZ ;  /* 0x000000fffffff290 */ /* 0x000fe4000fffe0ff */
.L_x_101:
[----:B------:R-:W5:Y:S01]  /*4ed0*/  SYNCS.PHASECHK.TRANS64.TRYWAIT P2, [UR6+0xf0], R14 ;  /* 0x0000f00eff0075a7 */ /* 0x000f620008041106 */
[----:B------:R-:W-:Y:S04]  /*4ee0*/  ELECT P4, URZ, PT ;  /* 0x0000000000ff782f */ /* 0x000fe80003880000 */
[----:B------:R-:W-:Y:S11]  /*4ef0*/  PLOP3.LUT P4, PT, P0, P4, PT, 0xf2, 0x2f ;  /* 0x00000000002f781c */ /* 0x000ff60000789e72 */
[----:B------:R-:W-:Y:S02]  /*4f00*/  @!UPT UIADD3 URZ, UPT, UPT, URZ, URZ, URZ ;  /* 0x000000fffffff290 */ /* 0x000fe4000fffe0ff */
[----:B--2---:R-:W-:Y:S05]  /*4f10*/  @!P4 IADD3 R8, P0, PT, R32, 0x580, RZ ;  /* 0x000005802008c810 */ /* 0x004fea0007f1e0ff */
[----:B----4-:R-:W-:Y:S01]  /*4f20*/  @!P4 IMAD.X R2, RZ, RZ, R33, P0 ;  /* 0x000000ffff02c224 */ /* 0x010fe200000e0621 */
[----:B-----5:R-:W-:Y:S07]  /*4f30*/  @!P2 BRA `(.L_x_102) ;  /* 0x0000004c0034a947 */ /* 0x020fee0003800000 */
.L_x_212:
[----:B------:R-:W-:Y:S01]  /*4f40*/  @!P4 R2UR UR9, R8 ;  /* 0x000000000809c2ca */ /* 0x000fe200000e0000 */
[----:B------:R-:W-:Y:S01]  /*4f50*/  VOTEU.ALL UP1, P4 ;  /* 0x0000000000ff7886 */ /* 0x000fe20002020000 */
[----:B------:R-:W-:Y:S01]  /*4f60*/  @!P4 R2UR UR8, R2 ;  /* 0x000000000208c2ca */ /* 0x000fe200000e0000 */
[----:B------:R-:W-:Y:S01]  /*4f70*/  VOTEU.ALL UP2, P4 ;  /* 0x0000000000ff7886 */ /* 0x000fe20002040000 */
[----:B------:R-:W-:Y:S01]  /*4f80*/  UMOV UR16, 0x0 ;  /* 0x0000000000107882 */ /* 0x000fe20000000000 */
[----:B------:R-:W-:Y:S01]  /*4f90*/  UMOV UR17, 0x10000000 ;  /* 0x1000000000117882 */ /* 0x000fe20000000000 */
[----:B------:R-:W-:Y:S01]  /*4fa0*/  @!UP1 UIADD3 UR40, UPT, UPT, UR6, 0x200, URZ ;  /* 0x0000020006289890 */ /* 0x000fe2000fffe0ff */
[----:B--2---:R-:W-:Y:S01]  /*4fb0*/  @!P4 IMAD.MOV.U32 R0, RZ, RZ, 0x1000 ;  /* 0x00001000ff00c424 */ /* 0x004fe200078e00ff */
[----:B------:R-:W-:Y:S01]  /*4fc0*/  UMOV UR44, UR52 ;  /* 0x00000034002c7c82 */ /* 0x000fe20008000000 */
[----:B------:R-:W-:Y:S01]  /*4fd0*/  @!UP1 UIADD3 UR10, UPT, UPT, UR42, 0x40, URZ ;  /* 0x000000402a0a9890 */ /* 0x000fe2000fffe0ff */
[----:B------:R-:W-:Y:S01]  /*4fe0*/  UMOV UR11, UR43 ;  /* 0x0000002b000b7c82 */ /* 0x000fe20008000000 */
[----:B------:R-:W-:Y:S02]  /*4ff0*/  UMOV UR12, UR52 ;  /* 0x00000034000c7c82 */ /* 0x000fe40008000000 */
[----:B------:R-:W-:Y:S01]  /*5000*/  IMAD.U32 R8, RZ, RZ, UR9 ;  /* 0x00000009ff087e24 */ /* 0x000fe2000f8e00ff */
[----:B------:R-:W-:Y:S01]  /*5010*/  UMOV UR9, UR41 ;  /* 0x0000002900097c82 */ /* 0x000fe20008000000 */
[----:B------:R-:W-:Y:S01]  /*5020*/  IMAD.U32 R9, RZ, RZ, UR8 ;  /* 0x00000008ff097e24 */ /* 0x000fe2000f8e00ff */
[----:B------:R-:W-:Y:S02]  /*5030*/  @!UP1 UIADD3 UR8, UPT, UPT, UR6, 0xa00, URZ ;  /* 0x00000a0006089890 */ /* 0x000fe4000fffe0ff */
[----:B------:R-:W-:Y:S01]  /*5040*/  @!P4 R2UR UR18, R8 ;  /* 0x000000000812c2ca */ /* 0x000fe200000e0000 */
[----:B------:R-:W-:Y:S01]  /*5050*/  VOTEU.ALL UP1, P4 ;  /* 0x0000000000ff7886 */ /* 0x000fe20002020000 */
[----:B------:R-:W-:Y:S01]  /*5060*/  @!P4 R2UR UR19, R9 ;  /* 0x000000000913c2ca */ /* 0x000fe200000e0000 */
[----:B------:R-:W-:Y:S01]  /*5070*/  UPRMT UR14, UR45, 0x654, UR41 ;  /* 0x000006542d0e7896 */ /* 0x000fe20008000029 */
[----:B------:R-:W-:Y:S05]  /*5080*/  @!P4 IADD3 R8, P0, PT, R32, 0x580, RZ ;  /* 0x000005802008c810 */ /* 0x000fea0007f1e0ff */
[----:B------:R-:W-:Y:S06]  /*5090*/  @!P4 IMAD.X R2, RZ, RZ, R33, P0 ;  /* 0x000000ffff02c224 */ /* 0x000fec00000e0621 */
[----:B------:R2:W-:Y:S01]  /*50a0*/  @!UP2 UTMALDG.3D [UR40], [UR18], desc[UR16] ;  /* 0x000010281200a5b4 */ /* 0x0005e20008011000 */
[----:B------:R2:W-:Y:S01]  /*50b0*/  @!UP1 UTMALDG.3D [UR8], [UR18], desc[UR16] ;  /* 0x00001008120095b4 */ /* 0x0005e20008011000 */
[----:B------:R2:W-:Y:S01]  /*50c0*/  @!P4 SYNCS.ARRIVE.TRANS64.RED.A0TR RZ, [UR6+0xd0], R0 ;  /* 0x0000d000ffffc9a7 */ /* 0x0005e20008300406 */
[----:B------:R-:W-:Y:S01]  /*50d0*/  SYNCS.ARRIVE.TRANS64.RED.A1T0 RZ, [UR14], RZ ;  /* 0x000000ffffff79a7 */ /* 0x000fe2000810040e */
[----:B------:R-:W4:Y:S02]  /*50e0*/  SYNCS.PHASECHK.TRANS64.TRYWAIT P2, [UR6+0xf8], R14 ;  /* 0x0000f80eff0075a7 */ /* 0x000f240008041106 */
[----:B--2-4-:R-:W-:Y:S05]  /*50f0*/  @!P2 BRA `(.L_x_103) ;  /* 0x0000004800dca947 */ /* 0x014fea0003800000 */
.L_x_214:
        /* <DEDUP_REMOVED lines=8> */
[----:B------:R-:W-:Y:S01]  /*5180*/  @!UP1 UIADD3 UR32, UPT, UPT, UR6, 0x1200, URZ ;  /* 0x0000120006209890 */ /* 0x000fe2000fffe0ff */
[----:B------:R-:W-:Y:S01]  /*5190*/  UMOV UR35, UR43 ;  /* 0x0000002b00237c82 */ /* 0x000fe20008000000 */
[----:B------:R-:W-:Y:S01]  /*51a0*/  UMOV UR36, UR52 ;  /* 0x0000003400247c82 */ /* 0x000fe20008000000 */
[----:B------:R-:W-:Y:S02]  /*51b0*/  @!UP1 UIADD3 UR10, UPT, UPT, UR42, 0x50, URZ ;  /* 0x000000502a0a9890 */ /* 0x000fe4000fffe0ff */
[----:B------:R-:W-:Y:S01]  /*51c0*/  IMAD.U32 R8, RZ, RZ, UR9 ;  /* 0x00000009ff087e24 */ /* 0x000fe2000f8e00ff */
[----:B------:R-:W-:Y:S01]  /*51d0*/  UMOV UR9, UR33 ;  /* 0x0000002100097c82 */ /* 0x000fe20008000000 */
[----:B------:R-:W-:Y:S01]  /*51e0*/  IMAD.U32 R9, RZ, RZ, UR8 ;  /* 0x00000008ff097e24 */ /* 0x000fe2000f8e00ff */
[----:B------:R-:W-:Y:S02]  /*51f0*/  @!UP1 UIADD3 UR8, UPT, UPT, UR6, 0x1a00, URZ ;  /* 0x00001a0006089890 */ /* 0x000fe4000fffe0ff */
[----:B------:R-:W-:Y:S01]  /*5200*/  @!P4 R2UR UR18, R8 ;  /* 0x000000000812c2ca */ /* 0x000fe200000e0000 */
[----:B------:R-:W-:Y:S01]  /*5210*/  VOTEU.ALL UP1, P4 ;  /* 0x0000000000ff7886 */ /* 0x000fe20002020000 */
[----:B------:R-:W-:Y:S01]  /*5220*/  @!P4 R2UR UR19, R9 ;  /* 0x000000000913c2ca */ /* 0x000fe200000e0000 */
[----:B------:R-:W-:Y:S01]  /*5230*/  UMOV UR11, UR43 ;  /* 0x0000002b000b7c82 */ /* 0x000fe20008000000 */
[----:B------:R-:W-:Y:S01]  /*5240*/  UMOV UR12, UR52 ;  /* 0x00000034000c7c82 */ /* 0x000fe20008000000 */
[----:B------:R-:W-:Y:S01]  /*5250*/  UPRMT UR14, UR45, 0x654, UR33 ;  /* 0x000006542d0e7896 */ /* 0x000fe20008000021 */
[----:B------:R-:W-:Y:S05]  /*5260*/  @!P4 IADD3 R8, P0, PT, R32, 0x580, RZ ;  /* 0x000005802008c810 */ /* 0x000fea0007f1e0ff */
[----:B------:R-:W-:Y:S04]  /*5270*/  @!P4 IMAD.X R2, RZ, RZ, R33, P0 ;  /* 0x000000ffff02c224 */ /* 0x000fe800000e0621 */
[----:B------:R2:W-:Y:S01]  /*5280*/  @!UP2 UTMALDG.3D [UR32], [UR18], desc[UR16] ;  /* 0x000010201200a5b4 */ /* 0x0005e20008011000 */
[----:B------:R2:W-:Y:S01]  /*5290*/  @!UP1 UTMALDG.3D [UR8], [UR18], desc[UR16] ;  /* 0x00001008120095b4 */ /* 0x0005e20008011000 */
[----:B------:R2:W-:Y:S01]  /*52a0*/  @!P4 SYNCS.ARRIVE.TRANS64.RED.A0TR RZ, [UR6+0xd8], R0 ;  /* 0x0000d800ffffc9a7 */ /* 0x0005e20008300406 */
[----:B------:R-:W-:Y:S01]  /*52b0*/  SYNCS.ARRIVE.TRANS64.RED.A1T0 RZ, [UR14], RZ ;  /* 0x000000ffffff79a7 */ /* 0x000fe2000810040e */
[----:B------:R-:W4:Y:S02]  /*52c0*/  SYNCS.PHASECHK.TRANS64.TRYWAIT P2, [UR6+0x100], R14 ;  /* 0x0001000eff0075a7 */ /* 0x000f240008041106 */
[----:B--2-4-:R-:W-:Y:S05]  /*52d0*/  @!P2 BRA `(.L_x_104) ;  /* 0x00000048007ca947 */ /* 0x014fea0003800000 */
.L_x_216:
[----:B------:R-:W4:Y:S01]  /*52e0*/  LDC.64 R12, c[0x0][0xb18] ;  /* 0x0002c600ff0c7b82 */ /* 0x000f220000000a00 */
[----:B------:R-:W-:Y:S01]  /*52f0*/  @!P4 R2UR UR8, R2 ;  /* 0x000000000208c2ca */ /* 0x000fe200000e0000 */
[----:B------:R-:W-:Y:S01]  /*5300*/  VOTEU.ALL UP1, P4 ;  /* 0x0000000000ff7886 */ /* 0x000fe20002020000 */
[----:B------:R-:W-:Y:S01]  /*5310*/  @!P4 R2UR UR9, R8 ;  /* 0x000000000809c2ca */ /* 0x000fe200000e0000 */
[----:B------:R-:W-:Y:S01]  /*5320*/  VOTEU.ALL UP2, P4 ;  /* 0x0000000000ff7886 */ /* 0x000fe20002040000 */
[----:B------:R-:W-:Y:S03]  /*5330*/  UMOV UR16, 0x0 ;  /* 0x0000000000107882 */ /* 0x000fe60000000000 */
[----:B------:R-:W5:Y:S01]  /*5340*/  @!P1 LDC R2, c[0x0][0xb0c] ;  /* 0x0002c300ff029b82 */ /* 0x000f620000000800 */
[----:B------:R-:W-:Y:S01]  /*5350*/  @!UP1 UIADD3 UR26, UPT, UPT, UR42, 0x20, URZ ;  /* 0x000000202a1a9890 */ /* 0x000fe2000fffe0ff */
[----:B--2---:R-:W-:Y:S01]  /*5360*/  @!P4 IMAD.MOV.U32 R0, RZ, RZ, 0x1000 ;  /* 0x00001000ff00c424 */ /* 0x004fe200078e00ff */
[----:B------:R-:W-:Y:S01]  /*5370*/  @!UP1 UIADD3 UR24, UPT, UPT, UR6, 0x2200, URZ ;  /* 0x0000220006189890 */ /* 0x000fe2000fffe0ff */
[----:B------:R-:W-:Y:S01]  /*5380*/  @P3 SHF.R.U32.HI R26, RZ, 0x10, R21 ;  /* 0x00000010ff1a3819 */ /* 0x000fe20000011615 */
[----:B------:R-:W-:Y:S01]  /*5390*/  UMOV UR17, 0x10000000 ;  /* 0x1000000000117882 */ /* 0x000fe20000000000 */
[----:B------:R-:W-:Y:S01]  /*53a0*/  UMOV UR27, UR43 ;  /* 0x0000002b001b7c82 */ /* 0x000fe20008000000 */
[----:B------:R-:W-:Y:S01]  /*53b0*/  UMOV UR28, UR52 ;  /* 0x00000034001c7c82 */ /* 0x000fe20008000000 */
[----:B------:R-:W-:Y:S01]  /*53c0*/  IMAD.U32 R9, RZ, RZ, UR8 ;  /* 0x00000008ff097e24 */ /* 0x000fe2000f8e00ff */
[----:B------:R-:W-:Y:S01]  /*53d0*/  @!UP1 UIADD3 UR10, UPT, UPT, UR42, 0x60, URZ ;  /* 0x000000602a0a9890 */ /* 0x000fe2000fffe0ff */
[----:B------:R-:W-:Y:S01]  /*53e0*/  IMAD.U32 R8, RZ, RZ, UR9 ;  /* 0x00000009ff087e24 */ /* 0x000fe2000f8e00ff */
[----:B------:R-:W-:Y:S01]  /*53f0*/  @!UP1 UIADD3 UR8, UPT, UPT, UR6, 0x2a00, URZ ;  /* 0x00002a0006089890 */ /* 0x000fe2000fffe0ff */
[----:B------:R-:W-:Y:S01]  /*5400*/  VIADD R29, R29, 0x1 ;  /* 0x000000011d1d7836 */ /* 0x000fe20000000000 */
[----:B------:R-:W-:Y:S01]  /*5410*/  @!P4 R2UR UR19, R9 ;  /* 0x000000000913c2ca */ /* 0x000fe200000e0000 */
[----:B------:R-:W-:Y:S01]  /*5420*/  VOTEU.ALL UP1, P4 ;  /* 0x0000000000ff7886 */ /* 0x000fe20002020000 */
[----:B------:R-:W-:Y:S01]  /*5430*/  @!P4 R2UR UR18, R8 ;  /* 0x000000000812c2ca */ /* 0x000fe200000e0000 */
[----:B------:R-:W-:Y:S01]  /*5440*/  UMOV UR9, UR25 ;  /* 0x0000001900097c82 */ /* 0x000fe20008000000 */
[----:B------:R-:W2:Y:S01]  /*5450*/  LDC.64 R8, c[0x0][0xb10] ;  /* 0x0002c400ff087b82 */ /* 0x000ea20000000a00 */
[----:B------:R-:W-:Y:S01]  /*5460*/  UMOV UR11, UR43 ;  /* 0x0000002b000b7c82 */ /* 0x000fe20008000000 */
[----:B------:R-:W-:Y:S01]  /*5470*/  UMOV UR12, UR52 ;  /* 0x00000034000c7c82 */ /* 0x000fe20008000000 */
[----:B------:R-:W-:Y:S08]  /*5480*/  UPRMT UR14, UR45, 0x654, UR25 ;  /* 0x000006542d0e7896 */ /* 0x000ff00008000019 */
[----:B------:R1:W-:Y:S01]  /*5490*/  @!UP2 UTMALDG.3D [UR24], [UR18], desc[UR16] ;  /* 0x000010181200a5b4 */ /* 0x0003e20008011000 */
[----:B------:R1:W-:Y:S01]  /*54a0*/  @!UP1 UTMALDG.3D [UR8], [UR18], desc[UR16] ;  /* 0x00001008120095b4 */ /* 0x0003e20008011000 */
[----:B------:R3:W-:Y:S01]  /*54b0*/  @!P4 SYNCS.ARRIVE.TRANS64.RED.A0TR RZ, [UR6+0xe0], R0 ;  /* 0x0000e000ffffc9a7 */ /* 0x0007e20008300406 */
[C---:B--2---:R-:W-:Y:S01]  /*54c0*/  @!P1 IMAD.HI.U32 R8, R11.reuse, R8, RZ ;  /* 0x000000080b089227 */ /* 0x044fe200078e00ff */
[----:B----4-:R-:W-:Y:S02]  /*54d0*/  @!P1 ISETP.NE.AND P0, PT, R12, 0x1, PT ;  /* 0x000000010c00980c */ /* 0x010fe40003f05270 */
[----:B-----5:R-:W-:Y:S01]  /*54e0*/  @!P1 ISETP.NE.AND P2, PT, R2, 0x1, PT ;  /* 0x000000010200980c */ /* 0x020fe20003f45270 */
[C---:B------:R-:W-:Y:S01]  /*54f0*/  @!P1 IMAD.HI.U32 R13, R10.reuse, R13, RZ ;  /* 0x0000000d0a0d9227 */ /* 0x040fe200078e00ff */
[----:B------:R-:W-:Y:S04]  /*5500*/  @!P1 SHF.R.U32.HI R8, RZ, R9, R8 ;  /* 0x00000009ff089219 */ /* 0x000fe80000011608 */
[----:B------:R-:W-:Y:S01]  /*5510*/  @!P1 SEL R8, R11, R8, !P2 ;  /* 0x000000080b089207 */ /* 0x000fe20005000000 */
[----:B------:R-:W-:Y:S01]  /*5520*/  SYNCS.ARRIVE.TRANS64.RED.A1T0 RZ, [UR14], RZ ;  /* 0x000000ffffff79a7 */ /* 0x000fe2000810040e */
[----:B------:R-:W2:Y:S01]  /*5530*/  SYNCS.PHASECHK.TRANS64.TRYWAIT P5, [UR6+0x108], R14 ;  /* 0x0001080eff0075a7 */ /* 0x000ea200080a1106 */
[----:B---3--:R-:W3:Y:S02]  /*5540*/  @!P1 LDC R0, c[0x0][0xb20] ;  /* 0x0002c800ff009b82 */ /* 0x008ee40000000800 */
[----:B---3--:R-:W-:Y:S04]  /*5550*/  @!P1 SHF.R.U32.HI R0, RZ, R0, R13 ;  /* 0x00000000ff009219 */ /* 0x008fe8000001160d */
[----:B------:R-:W-:Y:S05]  /*5560*/  @!P1 SEL R9, R10, R0, !P0 ;  /* 0x000000000a099207 */ /* 0x000fea0004000000 */
[----:B------:R-:W-:Y:S02]  /*5570*/  @!P1 IMAD.IADD R0, R9, 0x1, -R8 ;  /* 0x0000000109009824 */ /* 0x000fe400078e0a08 */
[----:B------:R-:W-:Y:S02]  /*5580*/  @!P1 IMAD.IADD R8, R8, 0x1, -R9 ;  /* 0x0000000108089824 */ /* 0x000fe400078e0a09 */
[----:B------:R-:W-:Y:S02]  /*5590*/  @!P1 IMAD R11, R0, R2, R11 ;  /* 0x00000002000b9224 */ /* 0x000fe400078e020b */
[----:B------:R-:W-:Y:S01]  /*55a0*/  @!P1 IMAD R10, R8, R12, R10 ;  /* 0x0000000c080a9224 */ /* 0x000fe200078e020a */
[----:B-12---:R-:W-:Y:S06]  /*55b0*/  @!P5 BRA `(.L_x_105) ;  /* 0x0000004400dcd947 */ /* 0x006fec0003800000 */
.L_x_218:
[----:B------:R-:W-:Y:S01]  /*55c0*/  @!P4 IADD3 R2, P0, PT, R32, 0x580, RZ ;  /* 0x000005802002c810 */ /* 0x000fe20007f1e0ff */
[----:B------:R-:W-:Y:S01]  /*55d0*/  VOTEU.ALL UP1, P4 ;  /* 0x0000000000ff7886 */ /* 0x000fe20002020000 */
[----:B------:R-:W-:Y:S01]  /*55e0*/  VOTEU.ALL UP2, P4 ;  /* 0x0000000000ff7886 */ /* 0x000fe20002040000 */
[----:B------:R-:W-:Y:S01]  /*55f0*/  UMOV UR14, 0x0 ;  /* 0x00000000000e7882 */ /* 0x000fe20000000000 */
[----:B------:R-:W-:Y:S01]  /*5600*/  @!P4 R2UR UR9, R2 ;  /* 0x000000000209c2ca */ /* 0x000fe200000e0000 */
[----:B-1----:R-:W-:Y:S01]  /*5610*/  @!P4 IMAD.X R0, RZ, RZ, R33, P0 ;  /* 0x000000ffff00c224 */ /* 0x002fe200000e0621 */
[----:B------:R-:W-:Y:S01]  /*5620*/  @!UP1 UIADD3 UR17, UPT, UPT, UR6, 0xe8, URZ ;  /* 0x000000e806119890 */ /* 0x000fe2000fffe0ff */
[----:B------:R-:W-:Y:S01]  /*5630*/  ISETP.NE.AND P0, PT, R29, 0x2, PT ;  /* 0x000000021d00780c */ /* 0x000fe20003f05270 */
[----:B------:R-:W-:Y:S01]  /*5640*/  @!UP1 UIADD3 UR18, UPT, UPT, UR42, 0x30, URZ ;  /* 0x000000302a129890 */ /* 0x000fe2000fffe0ff */
[----:B------:R-:W-:Y:S01]  /*5650*/  LOP3.LUT R30, R30, 0x1, RZ, 0x3c, !PT ;  /* 0x000000011e1e7812 */ /* 0x000fe200078e3cff */
[----:B------:R-:W-:Y:S01]  /*5660*/  @!UP1 UIADD3 UR16, UPT, UPT, UR6, 0x3200, URZ ;  /* 0x0000320006109890 */ /* 0x000fe2000fffe0ff */
[----:B------:R-:W-:Y:S01]  /*5670*/  @!P4 R2UR UR8, R0 ;  /* 0x000000000008c2ca */ /* 0x000fe200000e0000 */
[----:B------:R-:W-:Y:S01]  /*5680*/  UMOV UR15, 0x10000000 ;  /* 0x10000000000f7882 */ /* 0x000fe20000000000 */
[----:B------:R-:W-:Y:S01]  /*5690*/  UMOV UR19, UR43 ;  /* 0x0000002b00137c82 */ /* 0x000fe20008000000 */
[----:B------:R-:W-:Y:S01]  /*56a0*/  UMOV UR20, UR52 ;  /* 0x0000003400147c82 */ /* 0x000fe20008000000 */
[----:B------:R-:W-:Y:S01]  /*56b0*/  @!UP1 UIADD3 UR10, UPT, UPT, UR42, 0x70, URZ ;  /* 0x000000702a0a9890 */ /* 0x000fe2000fffe0ff */
[----:B------:R-:W-:Y:S01]  /*56c0*/  SEL R0, RZ, 0x1, P0 ;  /* 0x00000001ff007807 */ /* 0x000fe20000000000 */
[----:B------:R-:W-:Y:S01]  /*56d0*/  IMAD.U32 R8, RZ, RZ, UR9 ;  /* 0x00000009ff087e24 */ /* 0x000fe2000f8e00ff */
[----:B------:R-:W-:Y:S01]  /*56e0*/  UMOV UR11, UR43 ;  /* 0x0000002b000b7c82 */ /* 0x000fe20008000000 */
[----:B------:R-:W-:Y:S01]  /*56f0*/  UMOV UR12, UR52 ;  /* 0x00000034000c7c82 */ /* 0x000fe20008000000 */
[----:B------:R-:W-:Y:S01]  /*5700*/  UMOV UR9, UR17 ;  /* 0x0000001100097c82 */ /* 0x000fe20008000000 */
[----:B------:R-:W-:Y:S01]  /*5710*/  @P3 R2UR UR52, R26 ;  /* 0x000000001a3432ca */ /* 0x000fe200000e0000 */
[----:B------:R-:W-:Y:S01]  /*5720*/  IMAD.IADD R15, R10, 0x1, R64 ;  /* 0x000000010a0f7824 */ /* 0x000fe200078e0240 */
[----:B------:R-:W-:Y:S01]  /*5730*/  @!P4 R2UR UR22, R8 ;  /* 0x000000000816c2ca */ /* 0x000fe200000e0000 */
[----:B------:R-:W-:Y:S01]  /*5740*/  IMAD.U32 R9, RZ, RZ, UR8 ;  /* 0x00000008ff097e24 */ /* 0x000fe2000f8e00ff */
[----:B------:R-:W-:Y:S01]  /*5750*/  @!UP1 UIADD3 UR8, UPT, UPT, UR6, 0x3a00, URZ ;  /* 0x00003a0006089890 */ /* 0x000fe2000fffe0ff */
[----:B------:R-:W-:Y:S01]  /*5760*/  LOP3.LUT R27, R27, R0, RZ, 0x3c, !PT ;  /* 0x000000001b1b7212 */ /* 0x000fe200078e3cff */
[----:B------:R-:W-:Y:S01]  /*5770*/  VOTEU.ALL UP1, P4 ;  /* 0x0000000000ff7886 */ /* 0x000fe20002020000 */
[----:B------:R-:W-:Y:S01]  /*5780*/  IMAD.IADD R14, R11, 0x1, R65 ;  /* 0x000000010b0e7824 */ /* 0x000fe200078e0241 */
[----:B------:R-:W-:Y:S02]  /*5790*/  @!P4 R2UR UR23, R9 ;  /* 0x000000000917c2ca */ /* 0x000fe400000e0000 */
[----:B------:R-:W-:Y:S11]  /*57a0*/  SEL R29, R29, RZ, P0 ;  /* 0x000000ff1d1d7207 */ /* 0x000ff60000000000 */
[----:B------:R4:W-:Y:S01]  /*57b0*/  @!UP2 UTMALDG.3D [UR16], [UR22], desc[UR14] ;  /* 0x00000e101600a5b4 */ /* 0x0009e20008011000 */
[----:B------:R4:W-:Y:S01]  /*57c0*/  @!UP1 UTMALDG.3D [UR8], [UR22], desc[UR14] ;  /* 0x00000e08160095b4 */ /* 0x0009e20008011000 */
[----:B------:R4:W-:Y:S01]  /*57d0*/  @!P4 SYNCS.ARRIVE.TRANS64.RED.A0TR RZ, [UR6+0xe8], R25 ;  /* 0x0000e819ffffc9a7 */ /* 0x0009e20008300406 */
[----:B------:R-:W-:Y:S01]  /*57e0*/  UPLOP3.LUT UP1, UPT, UPT, UPT, UPT, 0x80, 0x8 ;  /* 0x000000000008789c */ /* 0x000fe20003f2f070 */
[----:B------:R-:W-:Y:S01]  /*57f0*/  SYNCS.ARRIVE.TRANS64.RED.A1T0 RZ, [UR7], RZ ;  /* 0x000000ffffff79a7 */ /* 0x000fe20008100407 */
[----:B------:R-:W-:Y:S09]  /*5800*/  @P3 BRA `(.L_x_106) ;  /* 0xfffffff000303947 */ /* 0x000ff2000383ffff */
[----:B------:R-:W-:-:S04]  /*5810*/  SHF.L.U32 R2, R30, 0x1f, RZ ;  /* 0x0000001f1e027819 */ /* 0x000fc800000006ff */
[----:B------:R-:W1:Y:S02]  /*5820*/  SYNCS.PHASECHK.TRANS64.TRYWAIT P0, [UR6+0xf0], R2 ;  /* 0x0000f002ff0075a7 */ /* 0x000e640008001106 */
[----:B-1----:R-:W-:Y:S05]  /*5830*/  @!P0 BRA `(.L_x_107) ;  /* 0x0000004400548947 */ /* 0x002fea0003800000 */
.L_x_220:
[----:B------:R-:W2:Y:S02]  /*5840*/  SYNCS.PHASECHK.TRANS64.TRYWAIT P0, [UR6+0xf8], R2 ;  /* 0x0000f802ff0075a7 */ /* 0x000ea40008001106 */
[----:B--2---:R-:W-:Y:S05]  /*5850*/  @!P0 BRA `(.L_x_108) ;  /* 0x0000004400648947 */ /* 0x004fea0003800000 */
.L_x_222:
[----:B------:R-:W2:Y:S02]  /*5860*/  SYNCS.PHASECHK.TRANS64.TRYWAIT P0, [UR6+0x100], R2 ;  /* 0x00010002ff0075a7 */ /* 0x000ea40008001106 */
[----:B--2---:R-:W-:Y:S05]  /*5870*/  @!P0 BRA `(.L_x_109) ;  /* 0x0000004400748947 */ /* 0x004fea0003800000 */
.L_x_224:
[----:B-1----:R-:W-:-:S07]  /*5880*/  MOV R0, UR6 ;  /* 0x0000000600007c02 */ /* 0x002fce0008000f00 */
.L_x_110:
[----:B-1----:R-:W-:-:S04]  /*5890*/  SHF.L.U32 R2, R30, 0x1f, RZ ;  /* 0x0000001f1e027819 */ /* 0x002fc800000006ff */
[----:B------:R1:W2:Y:S03]  /*58a0*/  SYNCS.PHASECHK.TRANS64.TRYWAIT P0, [R0+URZ+0x108], R2 ;  /* 0x00010802000075a7 */ /* 0x0002a600080011ff */
[----:B--2---:R-:W-:Y:S05]  /*58b0*/  @!P0 NANOSLEEP.SYNCS 0x989680 ;  /* 0x009896800000895d */ /* 0x004fea0003900000 */
[----:B------:R-:W2:Y:S02]  /*58c0*/  @!P0 SYNCS.PHASECHK.TRANS64 P0, [R0+URZ+0x108], R2 ;  /* 0x00010802000085a7 */ /* 0x000ea400080010ff */
[----:B--2-4-:R-:W-:Y:S05]  /*58d0*/  @P0 EXIT ;  /* 0x000000000000094d */ /* 0x014fea0003800000 */
[----:B------:R-:W-:Y:S05]  /*58e0*/  BRA `(.L_x_110) ;  /* 0xfffffffc00e87947 */ /* 0x000fea000383ffff */
.L_x_95:
[----:B------:R-:W-:-:S06]  /*58f0*/  UISETP.GE.AND UP1, UPT, UR10, 0x4, UPT ;  /* 0x000000040a00788c */ /* 0x000fcc000bf26270 */
[----:B------:R-:W-:-:S13]  /*5900*/  PLOP3.LUT P0, PT, PT, PT, UP1, 0x80, 0x8 ;  /* 0x000000000008781c */ /* 0x000fda0003f0f018 */
[----:B------:R-:W-:Y:S05]  /*5910*/  @!P0 EXIT ;  /* 0x000000000000894d */ /* 0x000fea0003800000 */
[----:B------:R-:W-:Y:S01]  /*5920*/  BAR.SYNC.DEFER_BLOCKING 0x6, 0xa0 ;  /* 0x0182800000007b1d */ /* 0x000fe20000010000 */
[C---:B------:R-:W-:Y:S01]  /*5930*/  IMAD.SHL.U32 R71, R79.reuse, 0x10, RZ ;  /* 0x000000104f477824 */ /* 0x040fe200078e00ff */
[----:B------:R-:W-:Y:S01]  /*5940*/  LOP3.LUT R78, R2, 0x20, R79, 0xf8, !PT ;  /* 0x00000020024e7812 */ /* 0x000fe200078ef84f */
[C---:B------:R-:W-:Y:S01]  /*5950*/  IMAD.SHL.U32 R3, R79.reuse, 0x2, RZ ;  /* 0x000000024f037824 */ /* 0x040fe200078e00ff */
[----:B------:R-:W-:Y:S01]  /*5960*/  LOP3.LUT R80, R79, 0x60, RZ, 0xc0, !PT ;  /* 0x000000604f507812 */ /* 0x000fe200078ec0ff */
[----:B------:R-:W-:Y:S01]  /*5970*/  IMAD.SHL.U32 R5, R72, 0x200, RZ ;  /* 0x0000020048057824 */ /* 0x000fe200078e00ff */
[----:B------:R-:W-:Y:S02]  /*5980*/  UMOV UR44, 0x400 ;  /* 0x00000400002c7882 */ /* 0x000fe40000000000 */
[----:B------:R-:W1:Y:S01]  /*5990*/  LDC R69, c[0x0][0x370] ;  /* 0x0000dc00ff457b82 */ /* 0x000e620000000800 */
[----:B------:R-:W-:Y:S01]  /*59a0*/  ULEA UR44, UR45, UR44, 0x18 ;  /* 0x0000002c2d2c7291 */ /* 0x000fe2000f8ec0ff */
[----:B------:R-:W-:Y:S01]  /*59b0*/  LOP3.LUT R4, R71, 0x40, RZ, 0xc0, !PT ;  /* 0x0000004047047812 */ /* 0x000fe200078ec0ff */
[----:B------:R-:W-:Y:S01]  /*59c0*/  IMAD.U32 R53, R79, 0x10000, RZ ;  /* 0x000100004f357824 */ /* 0x000fe200078e00ff */
[C---:B------:R-:W-:Y:S01]  /*59d0*/  LOP3.LUT R70, R71.reuse, 0x5b0, RZ, 0xc0, !PT ;  /* 0x000005b047467812 */ /* 0x040fe200078ec0ff */
[----:B------:R-:W-:Y:S01]  /*59e0*/  UIADD3 UR4, UPT, UPT, UR44, 0x200, URZ ;  /* 0x000002002c047890 */ /* 0x000fe2000fffe0ff */
[----:B------:R-:W-:Y:S01]  /*59f0*/  LOP3.LUT R3, R4, 0x8, R3, 0xf8, !PT ;  /* 0x0000000804037812 */ /* 0x000fe200078ef803 */
[----:B------:R-:W-:Y:S01]  /*5a00*/  IMAD.SHL.U32 R4, R72, 0x200000, RZ ;  /* 0x0020000048047824 */ /* 0x000fe200078e00ff */
[----:B------:R-:W2:Y:S01]  /*5a10*/  LDC R30, c[0x0][0xb0c] ;  /* 0x0002c300ff1e7b82 */ /* 0x000ea20000000800 */
[----:B------:R-:W-:Y:S01]  /*5a20*/  LOP3.LUT R70, R70, 0x200, R5, 0xf8, !PT ;  /* 0x0000020046467812 */ /* 0x000fe200078ef805 */
[----:B------:R-:W-:Y:S01]  /*5a30*/  IMAD.MOV.U32 R77, RZ, RZ, 0x1 ;  /* 0x00000001ff4d7424 */ /* 0x000fe200078e00ff */
[----:B------:R-:W-:Y:S01]  /*5a40*/  LOP3.LUT P0, RZ, R71, 0x40, RZ, 0xc0, !PT ;  /* 0x0000004047ff7812 */ /* 0x000fe2000780c0ff */
[----:B------:R-:W-:Y:S01]  /*5a50*/  IMAD.MOV.U32 R52, RZ, RZ, RZ ;  /* 0x000000ffff347224 */ /* 0x000fe200078e00ff */
[----:B------:R-:W-:Y:S01]  /*5a60*/  LOP3.LUT R4, R4, 0x200000, RZ, 0xc0, !PT ;  /* 0x0020000004047812 */ /* 0x000fe200078ec0ff */
[----:B------:R-:W-:Y:S01]  /*5a70*/  IMAD.MOV.U32 R76, RZ, RZ, RZ ;  /* 0x000000ffff4c7224 */ /* 0x000fe200078e00ff */
[----:B------:R-:W-:Y:S01]  /*5a80*/  LOP3.LUT R70, R70, R3, RZ, 0xfc, !PT ;  /* 0x0000000346467212 */ /* 0x000fe200078efcff */
[----:B------:R-:W3:Y:S01]  /*5a90*/  LDC R67, c[0x0][0xb20] ;  /* 0x0002c800ff437b82 */ /* 0x000ee20000000800 */
[----:B------:R-:W4:Y:S01]  /*5aa0*/  LDS R0, [UR44+0x1d0] ;  /* 0x0001d02cff007984 */ /* 0x000f220008000800 */
[----:B------:R-:W-:Y:S01]  /*5ab0*/  LOP3.LUT R53, R4, 0x400000, R53, 0xf8, !PT ;  /* 0x0040000004357812 */ /* 0x000fe200078ef835 */
[----:B------:R-:W-:Y:S01]  /*5ac0*/  IMAD.MOV.U32 R82, RZ, RZ, RZ ;  /* 0x000000ffff527224 */ /* 0x000fe200078e00ff */
[----:B------:R-:W-:Y:S01]  /*5ad0*/  P2R R3, PR, RZ, 0x1 ;  /* 0x00000001ff037803 */ /* 0x000fe20000000000 */
[----:B------:R-:W-:Y:S01]  /*5ae0*/  IMAD.MOV.U32 R75, RZ, RZ, RZ ;  /* 0x000000ffff4b7224 */ /* 0x000fe200078e00ff */
[----:B------:R-:W-:Y:S01]  /*5af0*/  LOP3.LUT R79, R79, 0x40, RZ, 0xc0, !PT ;  /* 0x000000404f4f7812 */ /* 0x000fe200078ec0ff */
[----:B------:R-:W-:Y:S01]  /*5b00*/  IMAD.U32 R73, RZ, RZ, UR4 ;  /* 0x00000004ff497e24 */ /* 0x000fe2000f8e00ff */
[----:B------:R-:W1:Y:S01]  /*5b10*/  LDC R29, c[0x0][0xb30] ;  /* 0x0002cc00ff1d7b82 */ /* 0x000e620000000800 */
[----:B------:R-:W1:Y:S01]  /*5b20*/  LDCU.64 UR54, c[0x0][0x348] ;  /* 0x00006900ff3677ac */ /* 0x000e620008000a00 */
[----:B------:R-:W1:Y:S06]  /*5b30*/  LDCU UR49, c[0x0][0x388] ;  /* 0x00007100ff3177ac */ /* 0x000e6c0008000800 */
[----:B------:R-:W1:Y:S01]  /*5b40*/  LDC.64 R62, c[0x0][0xb10] ;  /* 0x0002c400ff3e7b82 */ /* 0x000e620000000a00 */
[----:B------:R-:W1:Y:S01]  /*5b50*/  LDCU UR48, c[0x0][0x384] ;  /* 0x00007080ff3077ac */ /* 0x000e620008000800 */
[----:B------:R-:W1:Y:S06]  /*5b60*/  LDCU.64 UR40, c[0x0][0x888] ;  /* 0x00011100ff2877ac */ /* 0x000e6c0008000a00 */
[----:B------:R-:W1:Y:S01]  /*5b70*/  LDC.64 R24, c[0x0][0xb18] ;  /* 0x0002c600ff187b82 */ /* 0x000e620000000a00 */
[----:B------:R-:W1:Y:S01]  /*5b80*/  LDCU.64 UR42, c[0x0][0x8c0] ;  /* 0x00011800ff2a77ac */ /* 0x000e620008000a00 */
[----:B------:R-:W-:Y:S01]  /*5b90*/  UMOV UR50, URZ ;  /* 0x000000ff00327c82 */ /* 0x000fe20008000000 */
[----:B------:R-:W-:-:S05]  /*5ba0*/  UMOV UR51, URZ ;  /* 0x000000ff00337c82 */ /* 0x000fca0008000000 */
[----:B------:R-:W1:Y:S08]  /*5bb0*/  LDC.64 R58, c[0x0][0x888] ;  /* 0x00022200ff3a7b82 */ /* 0x000e700000000a00 */
[----:B------:R-:W1:Y:S01]  /*5bc0*/  LDC.64 R22, c[0x0][0xb28] ;  /* 0x0002ca00ff167b82 */ /* 0x000e620000000a00 */
[----:B----4-:R-:W-:-:S07]  /*5bd0*/  IMAD.IADD R53, R0, 0x1, R53 ;  /* 0x0000000100357824 */ /* 0x010fce00078e0235 */
[----:B------:R-:W4:Y:S08]  /*5be0*/  LDC.64 R60, c[0x0][0x890] ;  /* 0x00022400ff3c7b82 */ /* 0x000f300000000a00 */
[----:B------:R-:W1:Y:S08]  /*5bf0*/  LDC.64 R56, c[0x0][0x8b0] ;  /* 0x00022c00ff387b82 */ /* 0x000e700000000a00 */
[----:B------:R-:W1:Y:S08]  /*5c00*/  LDC.64 R54, c[0x0][0x8a8] ;  /* 0x00022a00ff367b82 */ /* 0x000e700000000a00 */
[----:B------:R-:W1:Y:S08]  /*5c10*/  LDC.64 R26, c[0x0][0x8d0] ;  /* 0x00023400ff1a7b82 */ /* 0x000e700000000a00 */
[----:B--23--:R-:W1:Y:S02]  /*5c20*/  LDC R68, c[0x0][0x374] ;  /* 0x0000dd00ff447b82 */ /* 0x00ce640000000800 */
.L_x_156:
[C---:B------:R-:W-:Y:S02]  /*5c30*/  LEA R0, R82.reuse, UR44, 0x3 ;  /* 0x0000002c52007c11 */ /* 0x040fe4000f8e18ff */
[----:B------:R-:W-:Y:S02]  /*5c40*/  SHF.L.U32 R2, R75, 0x1f, RZ ;  /* 0x0000001f4b027819 */ /* 0x000fe400000006ff */
[----:B------:R-:W-:Y:S02]  /*5c50*/  LEA R16, R82, UR44, 0x4 ;  /* 0x0000002c52107c11 */ /* 0x000fe4000f8e20ff */
[----:B------:R-:W2:Y:S02]  /*5c60*/  SYNCS.PHASECHK.TRANS64.TRYWAIT P0, [R0+URZ+0x120], R2 ;  /* 0x00012002000075a7 */ /* 0x000ea400080011ff */
[----:B-12---:R-:W-:Y:S05]  /*5c70*/  @!P0 BRA `(.L_x_111) ;  /* 0x00000040008c8947 */ /* 0x006fea0003800000 */
.L_x_225:
[----:B------:R-:W3:Y:S01]  /*5c80*/  LDC.64 R10, c[0x0][0xb10] ;  /* 0x0002c400ff0a7b82 */ /* 0x000ee20000000a00 */
[----:B------:R-:W4:Y:S01]  /*5c90*/  LDS.128 R16, [R16+0x1b0] ;  /* 0x0001b00010107984 */ /* 0x000f220000000c00 */
[----:B-1----:R-:W-:Y:S01]  /*5ca0*/  ISETP.NE.AND P1, PT, R29, 0x1, PT ;  /* 0x000000011d00780c */ /* 0x002fe20003f25270 */
[----:B--2---:R-:W-:Y:S01]  /*5cb0*/  VIADD R0, R0, 0x130 ;  /* 0x0000013000007836 */ /* 0x004fe20000000000 */
[----:B------:R-:W-:Y:S04]  /*5cc0*/  ISETP.GE.AND P0, PT, R28, 0x1, PT ;  /* 0x000000011c00780c */ /* 0x000fe80003f06270 */
[----:B------:R-:W1:Y:S01]  /*5cd0*/  LDC.64 R8, c[0x0][0xb18] ;  /* 0x0002c600ff087b82 */ /* 0x000e620000000a00 */
[----:B------:R-:W-:Y:S01]  /*5ce0*/  PRMT R0, RZ, 0x654, R0 ;  /* 0x00000654ff007816 */ /* 0x000fe20000000000 */
[----:B------:R-:W-:Y:S01]  /*5cf0*/  @!PT LDS RZ, [RZ] ;  /* 0x00000000fffff984 */ /* 0x000fe20000000800 */
[----:B------:R-:W-:Y:S01]  /*5d00*/  @!PT LDS RZ, [RZ] ;  /* 0x00000000fffff984 */ /* 0x000fe20000000800 */
[----:B------:R-:W-:Y:S01]  /*5d10*/  @!PT LDS RZ, [RZ] ;  /* 0x00000000fffff984 */ /* 0x000fe20000000800 */
[----:B------:R-:W-:Y:S01]  /*5d20*/  @!PT LDS RZ, [RZ] ;  /* 0x00000000fffff984 */ /* 0x000fe20000000800 */
[----:B------:R2:W-:Y:S06]  /*5d30*/  MEMBAR.ALL.CTA ;  /* 0x0000000000007992 */ /* 0x0005ec0000008000 */
[----:B--2---:R-:W2:Y:S01]  /*5d40*/  FENCE.VIEW.ASYNC.S ;  /* 0x00000000000073c6 */ /* 0x004ea20000000000 */
[----:B------:R-:W1:Y:S08]  /*5d50*/  @!P1 LDC R12, c[0x0][0xb20] ;  /* 0x0002c800ff0c9b82 */ /* 0x000e700000000800 */
[----:B------:R-:W1:Y:S01]  /*5d60*/  @!P1 LDC R7, c[0x0][0xb0c] ;  /* 0x0002c300ff079b82 */ /* 0x000e620000000800 */
[----:B--2---:R2:W-:Y:S01]  /*5d70*/  SYNCS.ARRIVE.TRANS64.RED.A1T0 RZ, [R0+URZ], RZ ;  /* 0x000000ff00ff79a7 */ /* 0x0045e200081004ff */
[----:B----4-:R-:W-:Y:S04]  /*5d80*/  LOP3.LUT P4, RZ, R18, 0x1, RZ, 0xc0, !PT ;  /* 0x0000000112ff7812 */ /* 0x010fe8000788c0ff */
[----:B------:R-:W-:Y:S09]  /*5d90*/  P2R R81, PR, RZ, 0x10 ;  /* 0x00000010ff517803 */ /* 0x000ff20000000000 */
[----:B------:R-:W-:Y:S02]  /*5da0*/  @P4 MOV R32, R16 ;  /* 0x0000001000204202 */ /* 0x000fe40000000f00 */
[----:B------:R-:W-:Y:S01]  /*5db0*/  @P4 LOP3.LUT R31, R17, 0xffff, RZ, 0xc0, !PT ;  /* 0x0000ffff111f4812 */ /* 0x000fe200078ec0ff */
[----:B--23--:R-:W-:Y:S06]  /*5dc0*/  @!P0 BRA `(.L_x_112) ;  /* 0x0000000000a48947 */ /* 0x00cfec0003800000 */
[----:B------:R-:W-:Y:S01]  /*5dd0*/  IMAD.HI.U32 R0, R68, R25, RZ ;  /* 0x0000001944007227 */ /* 0x000fe200078e00ff */
[----:B------:R-:W-:Y:S02]  /*5de0*/  ISETP.NE.AND P0, PT, R24, 0x1, PT ;  /* 0x000000011800780c */ /* 0x000fe40003f05270 */
[----:B------:R-:W-:Y:S01]  /*5df0*/  ISETP.NE.AND P2, PT, R28, 0x1, PT ;  /* 0x000000011c00780c */ /* 0x000fe20003f45270 */
[----:B------:R-:W-:Y:S01]  /*5e00*/  IMAD.HI.U32 R4, R69, R62, RZ ;  /* 0x0000003e45047227 */ /* 0x000fe200078e00ff */
[----:B------:R-:W-:Y:S02]  /*5e10*/  SHF.R.U32.HI R0, RZ, R67, R0 ;  /* 0x00000043ff007219 */ /* 0x000fe40000011600 */
[----:B------:R-:W-:Y:S01]  /*5e20*/  ISETP.NE.AND P3, PT, R30, 0x1, PT ;  /* 0x000000011e00780c */ /* 0x000fe20003f65270 */
[----:B------:R-:W-:Y:S01]  /*5e30*/  IMAD.HI.U32 R6, R31, R25, RZ ;  /* 0x000000191f067227 */ /* 0x000fe200078e00ff */
[-C--:B------:R-:W-:Y:S02]  /*5e40*/  SHF.R.U32.HI R4, RZ, R63.reuse, R4 ;  /* 0x0000003fff047219 */ /* 0x080fe40000011604 */
[----:B------:R-:W-:Y:S01]  /*5e50*/  SEL R0, R68, R0, !P0 ;  /* 0x0000000044007207 */ /* 0x000fe20004000000 */
[----:B------:R-:W-:Y:S01]  /*5e60*/  IMAD.HI.U32 R5, R32, R62, RZ ;  /* 0x0000003e20057227 */ /* 0x000fe200078e00ff */
[----:B------:R-:W-:Y:S03]  /*5e70*/  SEL R4, R69, R4, !P3 ;  /* 0x0000000445047207 */ /* 0x000fe60005800000 */
[-C--:B------:R-:W-:Y:S01]  /*5e80*/  IMAD.HI.U32 R3, R0, R22.reuse, RZ ;  /* 0x0000001600037227 */ /* 0x080fe200078e00ff */
[----:B------:R-:W-:Y:S03]  /*5e90*/  SHF.R.U32.HI R5, RZ, R63, R5 ;  /* 0x0000003fff057219 */ /* 0x000fe60000011605 */
[----:B------:R-:W-:Y:S01]  /*5ea0*/  IMAD.HI.U32 R2, R4, R22, RZ ;  /* 0x0000001604027227 */ /* 0x000fe200078e00ff */
[----:B------:R-:W-:Y:S02]  /*5eb0*/  @P2 SHF.R.U32.HI R0, RZ, R23, R3 ;  /* 0x00000017ff002219 */ /* 0x000fe40000011603 */
[----:B------:R-:W-:Y:S02]  /*5ec0*/  SHF.R.U32.HI R3, RZ, R67, R6 ;  /* 0x00000043ff037219 */ /* 0x000fe40000011606 */
[----:B------:R-:W-:Y:S01]  /*5ed0*/  @P2 SHF.R.U32.HI R4, RZ, R23, R2 ;  /* 0x00000017ff042219 */ /* 0x000fe20000011602 */
[----:B------:R-:W-:Y:S01]  /*5ee0*/  IMAD R0, R28, R0, RZ ;  /* 0x000000001c007224 */ /* 0x000fe200078e02ff */
[----:B------:R-:W-:Y:S02]  /*5ef0*/  SEL R3, R31, R3, !P0 ;  /* 0x000000031f037207 */ /* 0x000fe40004000000 */
[----:B------:R-:W-:Y:S01]  /*5f00*/  SEL R2, R32, R5, !P3 ;  /* 0x0000000520027207 */ /* 0x000fe20005800000 */
[----:B------:R-:W-:Y:S01]  /*5f10*/  IMAD R5, R28, R4, RZ ;  /* 0x000000041c057224 */ /* 0x000fe200078e02ff */
[C---:B------:R-:W-:Y:S01]  /*5f20*/  ISETP.GE.AND P0, PT, R3.reuse, R0, PT ;  /* 0x000000000300720c */ /* 0x040fe20003f06270 */
[C---:B------:R-:W-:Y:S03]  /*5f30*/  IMAD.HI.U32 R0, R3.reuse, R22, RZ ;  /* 0x0000001603007227 */ /* 0x040fe600078e00ff */
[C---:B------:R-:W-:Y:S02]  /*5f40*/  ISETP.GE.OR P0, PT, R2.reuse, R5, P0 ;  /* 0x000000050200720c */ /* 0x040fe40000706670 */
[----:B------:R-:W-:Y:S04]  /*5f50*/  SHF.R.U32.HI R0, RZ, R23, R0 ;  /* 0x00000017ff007219 */ /* 0x000fe80000011600 */
[C---:B------:R-:W-:Y:S05]  /*5f60*/  SEL R6, R3.reuse, R0, !P2 ;  /* 0x0000000003067207 */ /* 0x040fea0005000000 */
        /* <DEDUP_REMOVED lines=14> */
[----:B------:R-:W-:Y:S07]  /*6050*/  IMAD R31, R3, R24, R31 ;  /* 0x00000018031f7224 */ /* 0x000fee00078e021f */
.L_x_112:
[----:B-1----:R-:W-:Y:S01]  /*6060*/  @!P1 ISETP.NE.AND P0, PT, R8, 0x1, PT ;  /* 0x000000010800980c */ /* 0x002fe20003f05270 */
[----:B------:R-:W-:Y:S01]  /*6070*/  @!P1 IMAD.HI.U32 R2, R31, R9, RZ ;  /* 0x000000091f029227 */ /* 0x000fe200078e00ff */
[----:B------:R-:W-:Y:S01]  /*6080*/  R2UR UR38, R14 ;  /* 0x000000000e2672ca */ /* 0x000fe200000e0000 */
[----:B------:R-:W-:Y:S01]  /*6090*/  BSSY.RECONVERGENT B6, `(.L_x_113) ;  /* 0x0000031000067945 */ /* 0x000fe20003800200 */
[----:B------:R-:W-:Y:S01]  /*60a0*/  R2UR UR37, R15 ;  /* 0x000000000f2572ca */ /* 0x000fe200000e0000 */
[----:B------:R-:W-:Y:S01]  /*60b0*/  @!P1 IMAD.HI.U32 R0, R32, R10, RZ ;  /* 0x0000000a20009227 */ /* 0x000fe200078e00ff */
[----:B------:R-:W-:Y:S02]  /*60c0*/  @!P1 SHF.R.U32.HI R2, RZ, R12, R2 ;  /* 0x0000000cff029219 */ /* 0x000fe40000011602 */
[----:B------:R-:W-:Y:S01]  /*60d0*/  @!P1 ISETP.NE.AND P2, PT, R7, 0x1, PT ;  /* 0x000000010700980c */ /* 0x000fe20003f45270 */
[----:B------:R-:W-:Y:S01]  /*60e0*/  VIADD R82, R82, 0x1 ;  /* 0x0000000152527836 */ /* 0x000fe20000000000 */
[----:B------:R-:W-:Y:S02]  /*60f0*/  @!P1 SEL R2, R31, R2, !P0 ;  /* 0x000000021f029207 */ /* 0x000fe40004000000 */
[----:B------:R-:W-:Y:S02]  /*6100*/  @!P1 SHF.R.U32.HI R0, RZ, R11, R0 ;  /* 0x0000000bff009219 */ /* 0x000fe40000011600 */
[----:B------:R-:W-:Y:S01]  /*6110*/  LOP3.LUT P0, RZ, R73, 0x90, RZ, 0xc0, !PT ;  /* 0x0000009049ff7812 */ /* 0x000fe2000780c0ff */
[----:B------:R-:W-:Y:S01]  /*6120*/  USHF.L.U32 UR38, UR38, 0x6, URZ ;  /* 0x0000000626267899 */ /* 0x000fe200080006ff */
[----:B------:R-:W-:Y:S01]  /*6130*/  @!P1 SEL R3, R32, R0, !P2 ;  /* 0x0000000020039207 */ /* 0x000fe20005000000 */
[----:B------:R-:W-:Y:S01]  /*6140*/  USHF.L.U32 UR37, UR37, 0x7, URZ ;  /* 0x0000000725257899 */ /* 0x000fe200080006ff */
[----:B------:R-:W-:Y:S03]  /*6150*/  @P4 SHF.R.U32.HI R74, RZ, 0x10, R17 ;  /* 0x00000010ff4a4819 */ /* 0x000fe60000011611 */
[----:B------:R-:W-:Y:S02]  /*6160*/  @!P1 IMAD.IADD R0, R2, 0x1, -R3 ;  /* 0x0000000102009824 */ /* 0x000fe400078e0a03 */
[----:B------:R-:W-:Y:S02]  /*6170*/  @!P1 IMAD.IADD R2, R3, 0x1, -R2 ;  /* 0x0000000103029824 */ /* 0x000fe400078e0a02 */
[----:B------:R-:W-:Y:S02]  /*6180*/  @!P1 IMAD R32, R0, R7, R32 ;  /* 0x0000000700209224 */ /* 0x000fe400078e0220 */
[----:B------:R-:W-:Y:S01]  /*6190*/  @!P1 IMAD R31, R2, R8, R31 ;  /* 0x00000008021f9224 */ /* 0x000fe200078e021f */
[----:B------:R-:W-:Y:S06]  /*61a0*/  @!P0 BRA `(.L_x_114) ;  /* 0x00000000007c8947 */ /* 0x000fec0003800000 */
[----:B------:R-:W1:Y:S01]  /*61b0*/  LDCU.64 UR8, c[0x4][0x80] ;  /* 0x01001000ff0877ac */ /* 0x000e620008000a00 */
[----:B------:R-:W-:Y:S01]  /*61c0*/  MOV R2, 0x0 ;  /* 0x0000000000027802 */ /* 0x000fe20000000f00 */
[----:B------:R-:W-:Y:S02]  /*61d0*/  HFMA2 R12, -RZ, RZ, 0, 5.9604644775390625e-08 ;  /* 0x00000001ff0c7431 */ /* 0x000fe400000001ff */
[----:B------:R-:W-:Y:S01]  /*61e0*/  IMAD.MOV.U32 R8, RZ, RZ, 0x70 ;  /* 0x00000070ff087424 */ /* 0x000fe200078e00ff */
[----:B------:R2:W3:Y:S01]  /*61f0*/  LDC.64 R14, c[0x4][R2] ;  /* 0x01000000020e7b82 */ /* 0x0004e20000000a00 */
[----:B------:R-:W4:Y:S01]  /*6200*/  LDCU.64 UR6, c[0x4][0x88] ;  /* 0x01001100ff0677ac */ /* 0x000f220008000a00 */
[----:B------:R-:W-:Y:S01]  /*6210*/  IMAD.MOV.U32 R13, RZ, RZ, RZ ;  /* 0x000000ffff0d7224 */ /* 0x000fe200078e00ff */
[----:B------:R-:W2:Y:S01]  /*6220*/  LDCU.64 UR4, c[0x4][0x8] ;  /* 0x01000100ff0477ac */ /* 0x000ea20008000a00 */
[----:B-1----:R-:W-:Y:S01]  /*6230*/  MOV R5, UR9 ;  /* 0x0000000900057c02 */ /* 0x002fe20008000f00 */
[----:B------:R-:W-:Y:S01]  /*6240*/  IMAD.U32 R4, RZ, RZ, UR8 ;  /* 0x00000008ff047e24 */ /* 0x000fe2000f8e00ff */
[----:B----4-:R-:W-:Y:S01]  /*6250*/  MOV R7, UR7 ;  /* 0x0000000700077c02 */ /* 0x010fe20008000f00 */
[----:B------:R-:W-:Y:S01]  /*6260*/  IMAD.U32 R6, RZ, RZ, UR6 ;  /* 0x00000006ff067e24 */ /* 0x000fe2000f8e00ff */
[----:B--2---:R-:W-:Y:S01]  /*6270*/  MOV R11, UR5 ;  /* 0x00000005000b7c02 */ /* 0x004fe20008000f00 */
[----:B------:R-:W-:Y:S02]  /*6280*/  IMAD.U32 R10, RZ, RZ, UR4 ;  /* 0x00000004ff0a7e24 */ /* 0x000fe4000f8e00ff */
[----:B------:R-:W-:Y:S07]  /*6290*/  LEPC R20, `(.L_x_115) ;  /* 0x000000001014794e */ /* 0x000fee0000000000 */
[----:B---3-5:R-:W-:Y:S05]  /*62a0*/  CALL.ABS.NOINC R14 ;  /* 0x000000000e007343 */ /* 0x028fea0003c00000 */
.L_x_115:
[----:B------:R-:W1:Y:S01]  /*62b0*/  LDCU.64 UR8, c[0x4][0x80] ;  /* 0x01001000ff0877ac */ /* 0x000e620008000a00 */
[----:B------:R-:W2:Y:S01]  /*62c0*/  LDC.64 R2, c[0x4][R2] ;  /* 0x0100000002027b82 */ /* 0x000ea20000000a00 */
[----:B------:R-:W-:Y:S02]  /*62d0*/  HFMA2 R12, -RZ, RZ, 0, 5.9604644775390625e-08 ;  /* 0x00000001ff0c7431 */ /* 0x000fe400000001ff */
[----:B------:R-:W-:Y:S02]  /*62e0*/  IMAD.MOV.U32 R8, RZ, RZ, 0x70 ;  /* 0x00000070ff087424 */ /* 0x000fe400078e00ff */
[----:B------:R-:W-:Y:S01]  /*62f0*/  IMAD.MOV.U32 R13, RZ, RZ, RZ ;  /* 0x000000ffff0d7224 */ /* 0x000fe200078e00ff */
[----:B------:R-:W3:Y:S01]  /*6300*/  LDCU.64 UR6, c[0x4][0x88] ;  /* 0x01001100ff0677ac */ /* 0x000ee20008000a00 */
[----:B------:R-:W4:Y:S01]  /*6310*/  LDCU.64 UR4, c[0x4][0x8] ;  /* 0x01000100ff0477ac */ /* 0x000f220008000a00 */
[----:B-1----:R-:W-:Y:S02]  /*6320*/  MOV R4, UR8 ;  /* 0x0000000800047c02 */ /* 0x002fe40008000f00 */
[----:B------:R-:W-:Y:S02]  /*6330*/  MOV R5, UR9 ;  /* 0x0000000900057c02 */ /* 0x000fe40008000f00 */
[----:B---3--:R-:W-:Y:S01]  /*6340*/  MOV R7, UR7 ;  /* 0x0000000700077c02 */ /* 0x008fe20008000f00 */
[----:B------:R-:W-:Y:S01]  /*6350*/  IMAD.U32 R6, RZ, RZ, UR6 ;  /* 0x00000006ff067e24 */ /* 0x000fe2000f8e00ff */
[----:B----4-:R-:W-:Y:S01]  /*6360*/  MOV R11, UR5 ;  /* 0x00000005000b7c02 */ /* 0x010fe20008000f00 */
[----:B------:R-:W-:Y:S02]  /*6370*/  IMAD.U32 R10, RZ, RZ, UR4 ;  /* 0x00000004ff0a7e24 */ /* 0x000fe4000f8e00ff */
[----:B------:R-:W-:Y:S07]  /*6380*/  LEPC R20, `(.L_x_114) ;  /* 0x000000001014794e */ /* 0x000fee0000000000 */
[----:B--2---:R-:W-:Y:S05]  /*6390*/  CALL.ABS.NOINC R2 ;  /* 0x0000000002007343 */ /* 0x004fea0003c00000 */
.L_x_114:
[----:B------:R-:W-:Y:S05]  /*63a0*/  BSYNC.RECONVERGENT B6 ;  /* 0x0000000000067941 */ /* 0x000fea0003800200 */
.L_x_113:
[----:B------:R-:W-:Y:S01]  /*63b0*/  ISETP.NE.U32.AND P3, PT, R60, RZ, PT ;  /* 0x000000ff3c00720c */ /* 0x000fe20003f65070 */
[----:B------:R-:W-:Y:S01]  /*63c0*/  USHF.R.S32.HI UR4, URZ, 0x1f, UR52 ;  /* 0x0000001fff047899 */ /* 0x000fe20008011434 */
[----:B------:R-:W-:Y:S01]  /*63d0*/  IADD3 R2, P0, PT, R78, UR38, RZ ;  /* 0x000000264e027c10 */ /* 0x000fe2000ff1e0ff */
[----:B------:R-:W-:Y:S01]  /*63e0*/  IMAD.U32 R0, RZ, RZ, UR38 ;  /* 0x00000026ff007e24 */ /* 0x000fe2000f8e00ff */
[----:B------:R-:W-:Y:S01]  /*63f0*/  ISETP.NE.AND.EX P3, PT, R61, RZ, PT, P3 ;  /* 0x000000ff3d00720c */ /* 0x000fe20003f65330 */
[----:B------:R-:W1:Y:S01]  /*6400*/  LDCU UR5, c[0x0][0x8c8] ;  /* 0x00011900ff0577ac */ /* 0x000e620008000800 */
[----:B------:R-:W-:Y:S02]  /*6410*/  ISETP.NE.U32.AND P4, PT, R56, RZ, PT ;  /* 0x000000ff3800720c */ /* 0x000fe40003f85070 */
[----:B------:R-:W-:Y:S01]  /*6420*/  LEA.HI.X.SX32 R3, R0, RZ, 0x1, P0 ;  /* 0x000000ff00037211 */ /* 0x000fe200000f0eff */
[----:B------:R-:W-:Y:S01]  /*6430*/  IMAD R0, R26, UR4, RZ ;  /* 0x000000041a007c24 */ /* 0x000fe2000f8e02ff */
[----:B------:R-:W-:Y:S01]  /*6440*/  ISETP.NE.U32.AND P2, PT, RZ, UR40, PT ;  /* 0x00000028ff007c0c */ /* 0x000fe2000bf45070 */
[----:B------:R-:W-:Y:S01]  /*6450*/  UISETP.NE.U32.AND UP0, UPT, UR42, URZ, UPT ;  /* 0x000000ff2a00728c */ /* 0x000fe2000bf05070 */
[----:B------:R-:W-:Y:S01]  /*6460*/  ISETP.NE.U32.AND P1, PT, R60, RZ, PT ;  /* 0x000000ff3c00720c */ /* 0x000fe20003f25070 */
[----:B------:R-:W-:Y:S01]  /*6470*/  IMAD R0, R27, UR52, R0 ;  /* 0x000000341b007c24 */ /* 0x000fe2000f8e0200 */
[----:B------:R-:W-:Y:S01]  /*6480*/  ISETP.NE.AND.EX P4, PT, R57, RZ, PT, P4 ;  /* 0x000000ff3900720c */ /* 0x000fe20003f85340 */
[----:B------:R-:W-:Y:S01]  /*6490*/  IMAD.WIDE.U32 R2, R26, UR52, R2 ;  /* 0x000000341a027c25 */ /* 0x000fe2000f8e0002 */
[----:B------:R-:W-:Y:S03]  /*64a0*/  ISETP.NE.AND.EX P2, PT, RZ, UR41, PT, P2 ;  /* 0x00000029ff007c0c */ /* 0x000fe6000bf45320 */
[----:B------:R-:W-:Y:S01]  /*64b0*/  IMAD.IADD R0, R3, 0x1, R0 ;  /* 0x0000000103007824 */ /* 0x000fe200078e0200 */
[C---:B------:R-:W-:Y:S04]  /*64c0*/  LEA R4, P0, R2.reuse, UR42, 0x1 ;  /* 0x0000002a02047c11 */ /* 0x040fe8000f8008ff */
[----:B------:R-:W-:Y:S01]  /*64d0*/  LEA.HI.X R5, R2, UR43, R0, 0x1, P0 ;  /* 0x0000002b02057c11 */ /* 0x000fe200080f0c00 */
[----:B-1----:R-:W-:Y:S08]  /*64e0*/  @!P3 BRA `(.L_x_116) ;  /* 0x00000000002cb947 */ /* 0x002ff00003800000 */
[----:B------:R-:W-:Y:S01]  /*64f0*/  ISETP.NE.U32.AND P0, PT, R58, RZ, PT ;  /* 0x000000ff3a00720c */ /* 0x000fe20003f05070 */
[----:B------:R-:W-:Y:S03]  /*6500*/  IMAD.MOV.U32 R66, RZ, RZ, 0x1 ;  /* 0x00000001ff427424 */ /* 0x000fe600078e00ff */
[----:B------:R-:W-:Y:S11]  /*6510*/  ISETP.NE.AND.EX P0, PT, R59, RZ, PT, P0 ;  /* 0x000000ff3b00720c */ /* 0x000ff60003f05300 */
[----:B------:R-:W-:Y:S02]  /*6520*/  @!UPT UIADD3 URZ, UPT, UPT, URZ, URZ, URZ ;  /* 0x000000fffffff290 */ /* 0x000fe4000fffe0ff */
[----:B------:R-:W1:Y:S01]  /*6530*/  @P0 LDC.64 R2, c[0x0][0x888] ;  /* 0x00022200ff020b82 */ /* 0x000e620000000a00 */
[----:B------:R-:W-:Y:S04]  /*6540*/  @P0 IMAD R0, R60, UR52, RZ ;  /* 0x000000343c000c24 */ /* 0x000fe8000f8e02ff */
[----:B-1----:R-:W-:Y:S04]  /*6550*/  @P0 IMAD.WIDE R2, R0, 0x4, R2 ;  /* 0x0000000400020825 */ /* 0x002fe800078e0202 */
[----:B------:R-:W-:Y:S01]  /*6560*/  HFMA2 R0, -RZ, RZ, 0, 5.9604644775390625e-08 ;  /* 0x00000001ff007431 */ /* 0x000fe200000001ff */
[----:B-----5:R1:W5:Y:S04]  /*6570*/  @P0 LDG.E R35, desc[UR46][R2.64] ;  /* 0x0000002e02230981 */ /* 0x020368000c1e1900 */
[----:B------:R-:W-:Y:S01]  /*6580*/  @!P0 PRMT R66, R0, 0x7610, R66 ;  /* 0x0000761000428816 */ /* 0x000fe20000000042 */
[----:B-1----:R-:W2:Y:S06]  /*6590*/  @!P0 LDC R35, c[0x0][0x880] ;  /* 0x00022000ff238b82 */ /* 0x002eac0000000800 */
.L_x_116:
[----:B------:R-:W-:Y:S01]  /*65a0*/  ISETP.NE.AND.EX P0, PT, R61, RZ, PT, P1 ;  /* 0x000000ff3d00720c */ /* 0x000fe20003f05310 */
[----:B------:R-:W-:Y:S01]  /*65b0*/  UISETP.NE.AND.EX UP0, UPT, UR43, URZ, UPT, UP0 ;  /* 0x000000ff2b00728c */ /* 0x000fe2000bf05300 */
[----:B------:R-:W-:Y:S01]  /*65c0*/  LOP3.LUT R77, R77, 0x1, RZ, 0x3c, !PT ;  /* 0x000000014d4d7812 */ /* 0x000fe200078e3cff */
[----:B------:R-:W-:Y:S01]  /*65d0*/  IMAD.U32 R2, RZ, RZ, UR5 ;  /* 0x00000005ff027e24 */ /* 0x000fe2000f8e00ff */
[----:B------:R-:W-:Y:S09]  /*65e0*/  @!P4 BRA `(.L_x_117) ;  /* 0x000000000020c947 */ /* 0x000ff20003800000 */
[----:B------:R-:W-:Y:S04]  /*65f0*/  ISETP.NE.U32.AND P4, PT, R54, RZ, PT ;  /* 0x000000ff3600720c */ /* 0x000fe80003f85070 */
[----:B------:R-:W-:Y:S11]  /*6600*/  ISETP.NE.AND.EX P4, PT, R55, RZ, PT, P4 ;  /* 0x000000ff3700720c */ /* 0x000ff60003f85340 */
[----:B------:R-:W-:Y:S02]  /*6610*/  @!UPT UIADD3 URZ, UPT, UPT, URZ, URZ, URZ ;  /* 0x000000fffffff290 */ /* 0x000fe4000fffe0ff */
[----:B------:R-:W1:Y:S01]  /*6620*/  @P4 LDC.64 R6, c[0x0][0x8a8] ;  /* 0x00022a00ff064b82 */ /* 0x000e620000000a00 */
[----:B------:R-:W-:Y:S04]  /*6630*/  @P4 IMAD R0, R56, UR52, RZ ;  /* 0x0000003438004c24 */ /* 0x000fe8000f8e02ff */
[----:B-1----:R-:W-:Y:S05]  /*6640*/  @P4 IMAD.WIDE R6, R0, 0x4, R6 ;  /* 0x0000000400064825 */ /* 0x002fea00078e0206 */
[----:B-----5:R1:W5:Y:S02]  /*6650*/  @P4 LDG.E R33, desc[UR46][R6.64] ;  /* 0x0000002e06214981 */ /* 0x020364000c1e1900 */
[----:B-1----:R-:W3:Y:S02]  /*6660*/  @!P4 LDC R33, c[0x0][0x8a0] ;  /* 0x00022800ff21cb82 */ /* 0x002ee40000000800 */
.L_x_117:
[----:B------:R-:W-:Y:S04]  /*6670*/  PLOP3.LUT P4, PT, PT, PT, PT, 0x8, 0x80 ;  /* 0x000000000080781c */ /* 0x000fe80003f8e170 */
[----:B------:R-:W-:Y:S01]  /*6680*/  P2R R86, PR, RZ, 0x10 ;  /* 0x00000010ff567803 */ /* 0x000fe20000000000 */
[----:B------:R-:W-:Y:S08]  /*6690*/  @P2 BRA P0, `(.L_x_118) ;  /* 0x0000000000342947 */ /* 0x000ff00000000000 */
[----:B------:R-:W-:Y:S02]  /*66a0*/  ISETP.NE.AND.EX P0, PT, R61, RZ, PT, P1 ;  /* 0x000000ff3d00720c */ /* 0x000fe40003f05310 */
[----:B------:R-:W-:Y:S11]  /*66b0*/  PLOP3.LUT P1, PT, PT, PT, PT, 0x80, 0x8 ;  /* 0x000000000008781c */ /* 0x000ff60003f2f070 */
[----:B------:R-:W-:Y:S02]  /*66c0*/  @P0 LOP3.LUT P2, RZ, R66, 0xff, RZ, 0xc0, !PT ;  /* 0x000000ff42ff0812 */ /* 0x000fe4000784c0ff */
[----:B------:R-:W-:Y:S02]  /*66d0*/  @P0 ISETP.NE.U32.AND P4, PT, RZ, UR40, PT ;  /* 0x00000028ff000c0c */ /* 0x000fe4000bf85070 */
[----:B------:R-:W-:Y:S02]  /*66e0*/  @P0 PLOP3.LUT P1, PT, P2, PT, PT, 0x80, 0x8 ;  /* 0x000000000008081c */ /* 0x000fe4000172f070 */
[C---:B--2--5:R-:W-:Y:S02]  /*66f0*/  @P0 FSETP.NEU.AND P2, PT, R35.reuse, RZ, PT ;  /* 0x000000ff2300020b */ /* 0x064fe40003f4d000 */
[----:B------:R-:W-:Y:S02]  /*6700*/  @P0 ISETP.NE.AND.EX P4, PT, RZ, UR41, PT, P4 ;  /* 0x00000029ff000c0c */ /* 0x000fe4000bf85340 */
[----:B------:R-:W-:Y:S02]  /*6710*/  @P0 SEL R0, RZ, 0xffffffff, P2 ;  /* 0xffffffffff000807 */ /* 0x000fe40001000000 */
[----:B------:R-:W-:Y:S05]  /*6720*/  @!P0 FSETP.EQ.AND P5, PT, R35, RZ, PT ;  /* 0x000000ff2300820b */ /* 0x000fea0003fa2000 */
[----:B------:R-:W-:Y:S04]  /*6730*/  @!P1 SEL R0, RZ, 0xffffffff, P4 ;  /* 0xffffffffff009807 */ /* 0x000fe80002000000 */
[----:B------:R-:W-:Y:S04]  /*6740*/  @P0 LOP3.LUT R0, R0, 0x1, RZ, 0xc0, !PT ;  /* 0x0000000100000812 */ /* 0x000fe800078ec0ff */
[----:B------:R-:W-:Y:S04]  /*6750*/  @P0 ISETP.EQ.U32.AND P5, PT, R0, 0x1, PT ;  /* 0x000000010000080c */ /* 0x000fe80003fa2070 */
[----:B------:R-:W-:Y:S09]  /*6760*/  P2R R86, PR, RZ, 0x20 ;  /* 0x00000020ff567803 */ /* 0x000ff20000000000 */
.L_x_118:
[----:B------:R-:W-:Y:S05]  /*6770*/  BRA.U !UP0, `(.L_x_119) ;  /* 0x00000001081c7547 */ /* 0x000fea000b800000 */
[----:B------:R-:W-:Y:S02]  /*6780*/  VIADD R0, R79, UR37 ;  /* 0x000000254f007c36 */ /* 0x000fe40008000000 */
[----:B------:R-:W-:Y:S03]  /*6790*/  VIADD R2, R78, UR38 ;  /* 0x000000264e027c36 */ /* 0x000fe60008000000 */
[----:B------:R-:W-:Y:S04]  /*67a0*/  ISETP.GE.AND P0, PT, R0, UR49, PT ;  /* 0x0000003100007c0c */ /* 0x000fe8000bf06270 */
[----:B------:R-:W-:Y:S02]  /*67b0*/  ISETP.GE.OR P0, PT, R2, UR48, P0 ;  /* 0x0000003002007c0c */ /* 0x000fe40008706670 */
[----:B------:R-:W-:Y:S11]  /*67c0*/  PRMT R2, RZ, 0x7610, R2 ;  /* 0x00007610ff027816 */ /* 0x000ff60000000002 */
[----:B------:R-:W4:Y:S02]  /*67d0*/  @!P0 LDG.E.U16 R2, desc[UR46][R4.64] ;  /* 0x0000002e04028981 */ /* 0x000f24000c1e1500 */
[----:B----4-:R-:W-:Y:S07]  /*67e0*/  HADD2.F32 R2, -RZ, R2.H0_H0 ;  /* 0x20000002ff027230 */ /* 0x010fee0000004100 */
.L_x_119:
[----:B------:R-:W-:Y:S01]  /*67f0*/  ISETP.NE.AND P5, PT, R86, RZ, PT ;  /* 0x000000ff5600720c */ /* 0x000fe20003fa5270 */
[----:B------:R-:W-:Y:S01]  /*6800*/  IMAD.SHL.U32 R85, R70, 0x2, RZ ;  /* 0x0000000246557824 */ /* 0x000fe200078e00ff */
[C---:B------:R-:W-:Y:S01]  /*6810*/  LEA R83, R52.reuse, UR44, 0x3 ;  /* 0x0000002c34537c11 */ /* 0x040fe2000f8e18ff */
[----:B------:R-:W-:Y:S01]  /*6820*/  BSSY B1, `(.L_x_120) ;  /* 0x000002f000017945 */ /* 0x000fe20003800000 */
[----:B------:R-:W-:Y:S01]  /*6830*/  ISETP.NE.U32.AND P2, PT, RZ, UR40, PT ;  /* 0x00000028ff007c0c */ /* 0x000fe2000bf45070 */
[----:B------:R-:W-:Y:S01]  /*6840*/  IMAD.MOV.U32 R45, RZ, RZ, 0x1 ;  /* 0x00000001ff2d7424 */ /* 0x000fe200078e00ff */
[----:B------:R-:W-:Y:S01]  /*6850*/  CS2R R50, SRZ ;  /* 0x0000000000327805 */ /* 0x000fe2000001ff00 */
[----:B------:R-:W-:Y:S01]  /*6860*/  IMAD R34, R52, 0x40, R53 ;  /* 0x0000004034227824 */ /* 0x000fe200078e0235 */
[----:B------:R-:W-:Y:S01]  /*6870*/  ISETP.NE.AND.EX P2, PT, RZ, UR41, PT, P2 ;  /* 0x00000029ff007c0c */ /* 0x000fe2000bf45320 */
[----:B------:R-:W-:Y:S01]  /*6880*/  IMAD.MOV.U32 R44, RZ, RZ, RZ ;  /* 0x000000ffff2c7224 */ /* 0x000fe200078e00ff */
[----:B------:R-:W-:Y:S02]  /*6890*/  CS2R R48, SRZ ;  /* 0x0000000000307805 */ /* 0x000fe4000001ff00 */
[----:B------:R-:W-:Y:S02]  /*68a0*/  CS2R R42, SRZ ;  /* 0x00000000002a7805 */ /* 0x000fe4000001ff00 */
[----:B------:R-:W-:Y:S02]  /*68b0*/  SEL R4, RZ, 0xffffffff, P2 ;  /* 0xffffffffff047807 */ /* 0x000fe40001000000 */
[----:B------:R-:W-:Y:S02]  /*68c0*/  CS2R R40, SRZ ;  /* 0x0000000000287805 */ /* 0x000fe4000001ff00 */
[----:B------:R-:W-:Y:S01]  /*68d0*/  @!P5 SHF.L.U32 R0, R77, 0x1f, RZ ;  /* 0x0000001f4d00d819 */ /* 0x000fe200000006ff */
[----:B------:R-:W-:Y:S01]  /*68e0*/  VIADD R87, R85, UR44 ;  /* 0x0000002c55577c36 */ /* 0x000fe20008000000 */
[----:B--2--5:R-:W-:Y:S02]  /*68f0*/  FSETP.NEU.AND P2, PT, R35, RZ, PT ;  /* 0x000000ff2300720b */ /* 0x024fe40003f4d000 */
[----:B------:R1:W2:Y:S02]  /*6900*/  @!P5 SYNCS.PHASECHK.TRANS64.TRYWAIT P1, [UR44+0xd0], R0 ;  /* 0x0000d000ff00d5a7 */ /* 0x0002a4000802112c */
[----:B------:R-:W-:Y:S02]  /*6910*/  SEL R3, RZ, 0xffffffff, P2 ;  /* 0xffffffffff037807 */ /* 0x000fe40001000000 */
[----:B------:R-:W-:Y:S04]  /*6920*/  LOP3.LUT P2, R84, R66, 0xff, RZ, 0xc0, !PT ;  /* 0x000000ff42547812 */ /* 0x000fe8000784c0ff */
[----:B------:R-:W-:Y:S04]  /*6930*/  @P3 SEL R3, R4, R3, !P2 ;  /* 0x0000000304033207 */ /* 0x000fe80005000000 */
[----:B------:R-:W-:Y:S04]  /*6940*/  LOP3.LUT R3, R3, 0x1, RZ, 0xc0, !PT ;  /* 0x0000000103037812 */ /* 0x000fe800078ec0ff */
[----:B------:R-:W-:Y:S04]  /*6950*/  ISETP.NE.U32.AND P4, PT, R3, 0x1, PT ;  /* 0x000000010300780c */ /* 0x000fe80003f85070 */
[----:B------:R-:W-:Y:S02]  /*6960*/  P2R R46, PR, RZ, 0x10 ;  /* 0x00000010ff2e7803 */ /* 0x000fe40000000000 */
[----:B-1----:R-:W-:Y:S04]  /*6970*/  SHF.L.U32 R0, R76, 0x1f, RZ ;  /* 0x0000001f4c007819 */ /* 0x002fe800000006ff */
[----:B------:R1:W4:Y:S01]  /*6980*/  SYNCS.PHASECHK.TRANS64.TRYWAIT P0, [R83+URZ+0x140], R0 ;  /* 0x00014000530075a7 */ /* 0x00032200080011ff */
[----:B--2---:R-:W-:Y:S01]  /*6990*/  @!P5 SEL R45, RZ, 0x1, !P1 ;  /* 0x00000001ff2dd807 */ /* 0x004fe20004800000 */
[----:B-1----:R-:W-:Y:S06]  /*69a0*/  @P5 BRA `(.L_x_121) ;  /* 0x0000000000585947 */ /* 0x002fec0003800000 */
[----:B------:R-:W-:Y:S01]  /*69b0*/  VIADD R3, R87, 0x200 ;  /* 0x0000020057037836 */ /* 0x000fe20000000000 */
[----:B------:R-:W-:Y:S01]  /*69c0*/  LOP3.LUT P5, RZ, R71, 0x40, RZ, 0xc0, !PT ;  /* 0x0000004047ff7812 */ /* 0x000fe200078ac0ff */
[----:B------:R-:W-:Y:S01]  /*69d0*/  BSSY B0, `(.L_x_122) ;  /* 0x000000e000007945 */ /* 0x000fe20003800000 */
[----:B------:R-:W-:Y:S01]  /*69e0*/  ISETP.NE.AND P2, PT, R45, RZ, PT ;  /* 0x000000ff2d00720c */ /* 0x000fe20003f45270 */
[----:B------:R-:W-:Y:S01]  /*69f0*/  @P4 VIADD R5, R87, 0x210 ;  /* 0x0000021057054836 */ /* 0x000fe20000000000 */
[----:B------:R-:W-:Y:S01]  /*6a00*/  PLOP3.LUT P1, PT, PT, PT, PT, 0x8, 0x80 ;  /* 0x000000000080781c */ /* 0x000fe20003f2e170 */
[----:B------:R-:W-:Y:S01]  /*6a10*/  IMAD.MOV.U32 R51, RZ, RZ, RZ ;  /* 0x000000ffff337224 */ /* 0x000fe200078e00ff */
[----:B------:R-:W-:Y:S02]  /*6a20*/  @P4 PLOP3.LUT P1, PT, P5, PT, PT, 0x80, 0x8 ;  /* 0x000000000008481c */ /* 0x000fe40002f2f070 */
[----:B------:R-:W-:Y:S02]  /*6a30*/  CS2R R48, SRZ ;  /* 0x0000000000307805 */ /* 0x000fe4000001ff00 */
[----:B------:R-:W-:Y:S02]  /*6a40*/  CS2R R42, SRZ ;  /* 0x00000000002a7805 */ /* 0x000fe4000001ff00 */
[----:B------:R-:W-:Y:S07]  /*6a50*/  CS2R R40, SRZ ;  /* 0x0000000000287805 */ /* 0x000fee000001ff00 */
[----:B------:R-:W-:Y:S01]  /*6a60*/  @P1 VIADD R5, R3, 0xfffffff0 ;  /* 0xfffffff003051836 */ /* 0x000fe20000000000 */
[----:B------:R-:W-:Y:S06]  /*6a70*/  @P2 BRA `(.L_x_123) ;  /* 0x00000000000c2947 */ /* 0x000fec0003800000 */
[----:B------:R-:W-:Y:S04]  /*6a80*/  SHF.L.U32 R4, R77, 0x1f, RZ ;  /* 0x0000001f4d047819 */ /* 0x000fe800000006ff */
[----:B------:R-:W1:Y:S02]  /*6a90*/  SYNCS.PHASECHK.TRANS64.TRYWAIT P1, [UR44+0xd0], R4 ;  /* 0x0000d004ff0075a7 */ /* 0x000e64000802112c */
[----:B-1----:R-:W-:Y:S05]  /*6aa0*/  @!P1 BRA `(.L_x_124) ;  /* 0x0000003400149947 */ /* 0x002fea0003800000 */
.L_x_123:
[----:B------:R-:W-:Y:S05]  /*6ab0*/  BSYNC B0 ;  /* 0x0000000000007941 */ /* 0x000fea0003800000 */
.L_x_122:
[----:B------:R-:W-:Y:S01]  /*6ac0*/  ISETP.NE.AND P1, PT, R46, RZ, PT ;  /* 0x000000ff2e00720c */ /* 0x000fe20003f25270 */
[----:B------:R-:W-:Y:S11]  /*6ad0*/  HFMA2 R44, -RZ, RZ, 0, 5.9604644775390625e-08 ;  /* 0x00000001ff2c7431 */ /* 0x000ff600000001ff */
[----:B------:R-:W-:Y:S01]  /*6ae0*/  @!UPT UIADD3 URZ, UPT, UPT, URZ, URZ, URZ ;  /* 0x000000fffffff290 */ /* 0x000fe2000fffe0ff */
[----:B------:R2:W1:Y:S04]  /*6af0*/  @P1 LDS.128 R48, [R5] ;  /* 0x0000000005301984 */ /* 0x0004680000000c00 */
[----:B------:R2:W1:Y:S02]  /*6b00*/  @P1 LDS.128 R40, [R85+UR44+0x200] ;  /* 0x0002002c55281984 */ /* 0x0004640008000c00 */
.L_x_121:
[----:B------:R-:W-:Y:S05]  /*6b10*/  BSYNC B1 ;  /* 0x0000000000017941 */ /* 0x000fea0003800000 */
.L_x_120:
[----:B-1----:R-:W-:Y:S04]  /*6b20*/  SHF.R.U32.HI R3, RZ, 0x15, R34 ;  /* 0x00000015ff037819 */ /* 0x002fe80000011622 */
[----:B------:R-:W-:Y:S01]  /*6b30*/  LOP3.LUT P1, RZ, R3, 0x3, R72, 0x48, !PT ;  /* 0x0000000303ff7812 */ /* 0x000fe20007824848 */
[----:B------:R-:W-:Y:S01]  /*6b40*/  @!UPT UIADD3 URZ, UPT, UPT, URZ, URZ, URZ ;  /* 0x000000fffffff290 */ /* 0x000fe2000fffe0ff */
[----:B----4-:R-:W-:Y:S11]  /*6b50*/  @P0 BRA `(.L_x_125) ;  /* 0x0000000000080947 */ /* 0x010ff60003800000 */
[----:B------:R-:W1:Y:S02]  /*6b60*/  SYNCS.PHASECHK.TRANS64.TRYWAIT P0, [R83+URZ+0x140], R0 ;  /* 0x00014000530075a7 */ /* 0x000e6400080011ff */
[----:B-1----:R-:W-:Y:S05]  /*6b70*/  @!P0 BRA `(.L_x_126) ;  /* 0x0000003000f88947 */ /* 0x002fea0003800000 */
.L_x_125:
[----:B------:R-:W-:Y:S05]  /*6b80*/  @!P1 BRA `(.L_x_127) ;  /* 0x0000000000409947 */ /* 0x000fea0003800000 */
[----:B------:R-:W2:Y:S01]  /*6b90*/  LDCU.64 UR8, c[0x4][0x70] ;  /* 0x01000e00ff0877ac */ /* 0x000ea20008000a00 */
[----:B------:R-:W-:Y:S01]  /*6ba0*/  MOV R15, 0x0 ;  /* 0x00000000000f7802 */ /* 0x000fe20000000f00 */
[----:B------:R-:W-:Y:S02]  /*6bb0*/  HFMA2 R12, -RZ, RZ, 0, 5.9604644775390625e-08 ;  /* 0x00000001ff0c7431 */ /* 0x000fe400000001ff */
[----:B------:R-:W-:Y:S02]  /*6bc0*/  IMAD.MOV.U32 R8, RZ, RZ, 0x192 ;  /* 0x00000192ff087424 */ /* 0x000fe400078e00ff */
[----:B------:R-:W-:Y:S01]  /*6bd0*/  IMAD.MOV.U32 R13, RZ, RZ, RZ ;  /* 0x000000ffff0d7224 */ /* 0x000fe200078e00ff */
[----:B------:R-:W4:Y:S01]  /*6be0*/  LDCU.64 UR6, c[0x4][0x78] ;  /* 0x01000f00ff0677ac */ /* 0x000f220008000a00 */
[----:B------:R-:W1:Y:S01]  /*6bf0*/  LDC.64 R14, c[0x4][R15] ;  /* 0x010000000f0e7b82 */ /* 0x000e620000000a00 */
[----:B------:R-:W5:Y:S01]  /*6c00*/  LDCU.64 UR4, c[0x4][0x10] ;  /* 0x01000200ff0477ac */ /* 0x000f620008000a00 */
[----:B--2---:R-:W-:Y:S01]  /*6c10*/  MOV R5, UR9 ;  /* 0x0000000900057c02 */ /* 0x004fe20008000f00 */
[----:B------:R-:W-:Y:S01]  /*6c20*/  IMAD.U32 R4, RZ, RZ, UR8 ;  /* 0x00000008ff047e24 */ /* 0x000fe2000f8e00ff */
[----:B----4-:R-:W-:Y:S01]  /*6c30*/  MOV R7, UR7 ;  /* 0x0000000700077c02 */ /* 0x010fe20008000f00 */
[----:B------:R-:W-:Y:S01]  /*6c40*/  IMAD.U32 R6, RZ, RZ, UR6 ;  /* 0x00000006ff067e24 */ /* 0x000fe2000f8e00ff */
[----:B-----5:R-:W-:Y:S01]  /*6c50*/  MOV R11, UR5 ;  /* 0x00000005000b7c02 */ /* 0x020fe20008000f00 */
[----:B------:R-:W-:Y:S02]  /*6c60*/  IMAD.U32 R10, RZ, RZ, UR4 ;  /* 0x00000004ff0a7e24 */ /* 0x000fe4000f8e00ff */
[----:B------:R-:W-:Y:S07]  /*6c70*/  LEPC R20, `(.L_x_127) ;  /* 0x000000001014794e */ /* 0x000fee0000000000 */
[----:B-1-3--:R-:W-:Y:S05]  /*6c80*/  CALL.ABS.NOINC R14 ;  /* 0x000000000e007343 */ /* 0x00afea0003c00000 */
.L_x_127:
[----:B------:R-:W-:Y:S05]  /*6c90*/  WARPSYNC.ALL ;  /* 0x0000000000007948 */ /* 0x000fea0003800000 */
[----:B------:R-:W-:Y:S01]  /*6ca0*/  R2UR UR4, R34 ;  /* 0x00000000220472ca */ /* 0x000fe200000e0000 */
[--C-:B------:R-:W-:Y:S01]  /*6cb0*/  HADD2.F32 R20, -RZ, R40.reuse.H0_H0 ;  /* 0x20000028ff147230 */ /* 0x100fe20000004100 */
[----:B------:R-:W-:Y:S01]  /*6cc0*/  MOV R47, 0x10 ;  /* 0x00000010002f7802 */ /* 0x000fe20000000f00 */
[----:B------:R-:W-:Y:S01]  /*6cd0*/  HADD2.F32 R21, -RZ, R40.H1_H1 ;  /* 0x30000028ff157230 */ /* 0x000fe20000004100 */
[----:B------:R-:W-:Y:S01]  /*6ce0*/  LOP3.LUT P6, RZ, R71, 0x40, RZ, 0xc0, !PT ;  /* 0x0000004047ff7812 */ /* 0x000fe200078cc0ff */
[----:B------:R-:W-:Y:S01]  /*6cf0*/  BSSY.RECONVERGENT B0, `(.L_x_128) ;  /* 0x0000053000007945 */ /* 0x000fe20003800200 */
[----:B------:R-:W-:Y:S02]  /*6d00*/  ISETP.NE.AND P0, PT, R80, RZ, PT ;  /* 0x000000ff5000720c */ /* 0x000fe40003f05270 */
[----:B------:R-:W-:Y:S04]  /*6d10*/  SEL R47, R47, 0xfffffff0, !P6 ;  /* 0xfffffff02f2f7807 */ /* 0x000fe80007000000 */
[----:B------:R-:W-:Y:S01]  /*6d20*/  IADD3 R87, PT, PT, R87, R47, RZ ;  /* 0x0000002f57577210 */ /* 0x000fe20007ffe0ff */
[----:B--2---:R-:W1:Y:S02]  /*6d30*/  LDTM.x16 R4, tmem[UR4] ;  /* 0x00000004000479ee */ /* 0x004e640008240000 */
[C-C-:B-1-3--:R-:W-:Y:S01]  /*6d40*/  FFMA R0, R33.reuse, R4, R2.reuse ;  /* 0x0000000421007223 */ /* 0x14afe20000000002 */
[C-C-:B------:R-:W-:Y:S01]  /*6d50*/  FFMA R3, R33.reuse, R5, R2.reuse ;  /* 0x0000000521037223 */ /* 0x140fe20000000002 */
        /* <DEDUP_REMOVED lines=13> */
[----:B------:R-:W-:Y:S01]  /*6e30*/  FFMA R19, R33, R19, R2 ;  /* 0x0000001321137223 */ /* 0x000fe20000000002 */
[C---:B------:R-:W-:Y:S01]  /*6e40*/  FFMA R0, R35.reuse, R20, R0 ;  /* 0x0000001423007223 */ /* 0x040fe20000000000 */
[----:B------:R-:W-:Y:S01]  /*6e50*/  FFMA R3, R35, R21, R3 ;  /* 0x0000001523037223 */ /* 0x000fe20000000003 */
[--C-:B------:R-:W-:Y:S02]  /*6e60*/  HADD2.F32 R16, -RZ, R41.reuse.H0_H0 ;  /* 0x20000029ff107230 */ /* 0x100fe40000004100 */
[----:B------:R-:W-:Y:S02]  /*6e70*/  HADD2.F32 R17, -RZ, R41.H1_H1 ;  /* 0x30000029ff117230 */ /* 0x000fe40000004100 */
[----:B------:R-:W-:Y:S01]  /*6e80*/  F2FP.RELU.F16.F32.PACK_AB R36, R3, R0 ;  /* 0x000000000324723e */ /* 0x000fe200000008ff */
[--C-:B------:R-:W-:Y:S02]  /*6e90*/  HADD2.F32 R20, -RZ, R42.reuse.H0_H0 ;  /* 0x2000002aff147230 */ /* 0x100fe40000004100 */
[C---:B------:R-:W-:Y:S01]  /*6ea0*/  FFMA R6, R35.reuse, R16, R6 ;  /* 0x0000001023067223 */ /* 0x040fe20000000006 */
[----:B------:R-:W-:Y:S02]  /*6eb0*/  HADD2.F32 R0, -RZ, R42.H1_H1 ;  /* 0x3000002aff007230 */ /* 0x000fe40000004100 */
[C---:B------:R-:W-:Y:S01]  /*6ec0*/  FFMA R7, R35.reuse, R17, R7 ;  /* 0x0000001123077223 */ /* 0x040fe20000000007 */
[--C-:B------:R-:W-:Y:S02]  /*6ed0*/  HADD2.F32 R3, -RZ, R43.reuse.H0_H0 ;  /* 0x2000002bff037230 */ /* 0x100fe40000004100 */
[C---:B------:R-:W-:Y:S01]  /*6ee0*/  FFMA R4, R35.reuse, R20, R4 ;  /* 0x0000001423047223 */ /* 0x040fe20000000004 */
[----:B------:R-:W-:Y:S02]  /*6ef0*/  HADD2.F32 R16, -RZ, R43.H1_H1 ;  /* 0x3000002bff107230 */ /* 0x000fe40000004100 */
[C---:B------:R-:W-:Y:S01]  /*6f00*/  FFMA R5, R35.reuse, R0, R5 ;  /* 0x0000000023057223 */ /* 0x040fe20000000005 */
[--C-:B------:R-:W-:Y:S02]  /*6f10*/  HADD2.F32 R0, -RZ, R48.reuse.H0_H0 ;  /* 0x20000030ff007230 */ /* 0x100fe40000004100 */
[C---:B------:R-:W-:Y:S01]  /*6f20*/  FFMA R10, R35.reuse, R3, R10 ;  /* 0x00000003230a7223 */ /* 0x040fe2000000000a */
[----:B------:R-:W-:Y:S02]  /*6f30*/  HADD2.F32 R3, -RZ, R48.H1_H1 ;  /* 0x30000030ff037230 */ /* 0x000fe40000004100 */
[----:B------:R-:W-:Y:S01]  /*6f40*/  FFMA R11, R35, R16, R11 ;  /* 0x00000010230b7223 */ /* 0x000fe2000000000b */
        /* <DEDUP_REMOVED lines=9> */
[--C-:B------:R-:W-:Y:S01]  /*6fe0*/  HADD2.F32 R5, -RZ, R51.reuse.H0_H0 ;  /* 0x20000033ff057230 */ /* 0x100fe20000004100 */
[----:B------:R-:W-:Y:S01]  /*6ff0*/  F2FP.RELU.F16.F32.PACK_AB R37, R7, R6 ;  /* 0x000000060725723e */ /* 0x000fe200000008ff */
[----:B------:R-:W-:Y:S01]  /*7000*/  HADD2.F32 R0, -RZ, R51.H1_H1 ;  /* 0x30000033ff007230 */ /* 0x000fe20000004100 */
[----:B------:R-:W-:Y:S01]  /*7010*/  F2FP.RELU.F16.F32.PACK_AB R39, R11, R10 ;  /* 0x0000000a0b27723e */ /* 0x000fe200000008ff */
[C---:B------:R-:W-:Y:S01]  /*7020*/  FFMA R12, R35.reuse, R3, R12 ;  /* 0x00000003230c7223 */ /* 0x040fe2000000000c */
[C---:B------:R-:W-:Y:S01]  /*7030*/  FFMA R13, R35.reuse, R4, R13 ;  /* 0x00000004230d7223 */ /* 0x040fe2000000000d */
[C---:B------:R-:W-:Y:S01]  /*7040*/  FFMA R18, R35.reuse, R5, R18 ;  /* 0x0000000523127223 */ /* 0x040fe20000000012 */
[----:B------:R-:W-:Y:S01]  /*7050*/  FFMA R19, R35, R0, R19 ;  /* 0x0000000023137223 */ /* 0x000fe20000000013 */
[----:B------:R1:W-:Y:S01]  /*7060*/  STS.128 [R85+UR44+0x200], R36 ;  /* 0x0002002455007988 */ /* 0x0003e20008000c2c */
[----:B------:R-:W-:Y:S02]  /*7070*/  F2FP.RELU.F16.F32.PACK_AB R8, R9, R8 ;  /* 0x000000080908723e */ /* 0x000fe400000008ff */
[----:B------:R-:W-:Y:S02]  /*7080*/  F2FP.RELU.F16.F32.PACK_AB R9, R15, R14 ;  /* 0x0000000e0f09723e */ /* 0x000fe400000008ff */
[----:B------:R-:W-:Y:S02]  /*7090*/  F2FP.RELU.F16.F32.PACK_AB R10, R13, R12 ;  /* 0x0000000c0d0a723e */ /* 0x000fe400000008ff */
[----:B------:R-:W-:Y:S05]  /*70a0*/  F2FP.RELU.F16.F32.PACK_AB R11, R19, R18 ;  /* 0x00000012130b723e */ /* 0x000fea00000008ff */
[----:B------:R1:W-:Y:S01]  /*70b0*/  STS.128 [R87+0x200], R8 ;  /* 0x0002000857007388 */ /* 0x0003e20000000c00 */
[----:B------:R-:W-:Y:S01]  /*70c0*/  @!PT LDS RZ, [RZ] ;  /* 0x00000000fffff984 */ /* 0x000fe20000000800 */
[----:B------:R-:W-:Y:S01]  /*70d0*/  @!PT LDS RZ, [RZ] ;  /* 0x00000000fffff984 */ /* 0x000fe20000000800 */
[----:B------:R-:W-:Y:S01]  /*70e0*/  @!PT LDS RZ, [RZ] ;  /* 0x00000000fffff984 */ /* 0x000fe20000000800 */
[----:B------:R-:W-:Y:S01]  /*70f0*/  @!PT LDS RZ, [RZ] ;  /* 0x00000000fffff984 */ /* 0x000fe20000000800 */
[----:B------:R2:W-:Y:S07]  /*7100*/  MEMBAR.ALL.CTA ;  /* 0x0000000000007992 */ /* 0x0005ee0000008000 */
[----:B--2---:R-:W2:Y:S02]  /*7110*/  FENCE.VIEW.ASYNC.S ;  /* 0x00000000000073c6 */ /* 0x004ea40000000000 */
[----:B--2---:R-:W-:Y:S06]  /*7120*/  BAR.SYNC.DEFER_BLOCKING 0x1, 0x80 ;  /* 0x0042000000007b1d */ /* 0x004fec0000010000 */
[----:B------:R-:W-:Y:S05]  /*7130*/  @P0 BRA `(.L_x_129) ;  /* 0x0000000000380947 */ /* 0x000fea0003800000 */
[----:B------:R-:W-:Y:S02]  /*7140*/  UIADD3 UR4, UPT, UPT, UR44, 0x200, URZ ;  /* 0x000002002c047890 */ /* 0x000fe4000fffe0ff */
[----:B------:R-:W-:Y:S01]  /*7150*/  UIADD3 UR8, UP0, UPT, UR54, 0x680, URZ ;  /* 0x0000068036087890 */ /* 0x000fe2000ff1e0ff */
[----:B------:R-:W-:Y:S01]  /*7160*/  UMOV UR39, UR52 ;  /* 0x0000003400277c82 */ /* 0x000fe20008000000 */
[----:B------:R-:W-:Y:S02]  /*7170*/  UIADD3 UR5, UPT, UPT, UR37, 0x40, URZ ;  /* 0x0000004025057890 */ /* 0x000fe4000fffe0ff */
[----:B------:R-:W-:Y:S01]  /*7180*/  MOV R73, UR4 ;  /* 0x0000000400497c02 */ /* 0x000fe20008000f00 */
[----:B------:R-:W-:Y:S02]  /*7190*/  UIADD3.X UR9, UPT, UPT, URZ, UR55, URZ, UP0, !UPT ;  /* 0x00000037ff097290 */ /* 0x000fe400087fe4ff */
[----:B------:R-:W-:Y:S01]  /*71a0*/  UIADD3 UR4, UPT, UPT, UR44, 0xa00, URZ ;  /* 0x00000a002c047890 */ /* 0x000fe2000fffe0ff */
[----:B------:R-:W-:Y:S01]  /*71b0*/  R2UR UR36, R73 ;  /* 0x00000000492472ca */ /* 0x000fe200000e0000 */
[----:B------:R-:W-:Y:S01]  /*71c0*/  UMOV UR6, UR38 ;  /* 0x0000002600067c82 */ /* 0x000fe20008000000 */
[----:B------:R-:W-:Y:S11]  /*71d0*/  UMOV UR7, UR52 ;  /* 0x0000003400077c82 */ /* 0x000ff60008000000 */
[----:B------:R2:W-:Y:S01]  /*71e0*/  UTMASTG.3D [UR36], [UR8] ;  /* 0x00000024080073b5 */ /* 0x0005e20008010000 */
[----:B------:R2:W-:Y:S01]  /*71f0*/  UTMASTG.3D [UR4], [UR8] ;  /* 0x00000004080073b5 */ /* 0x0005e20008010000 */
[----:B------:R0:W-:Y:S01]  /*7200*/  UTMACMDFLUSH ;  /* 0x00000000000079b7 */ /* 0x0001e20000000000 */
[----:B--2---:R-:W-:Y:S04]  /*7210*/  DEPBAR.LE SB0, 0x1 ;  /* 0x000080400000791a */ /* 0x004fe80000000000 */
.L_x_129:
[----:B------:R-:W-:Y:S05]  /*7220*/  BSYNC.RECONVERGENT B0 ;  /* 0x0000000000007941 */ /* 0x000fea0003800200 */
.L_x_128:
[----:B------:R-:W-:Y:S01]  /*7230*/  BAR.SYNC.DEFER_BLOCKING 0x1, 0x80 ;  /* 0x0042000000007b1d */ /* 0x000fe20000010000 */
[----:B------:R-:W-:Y:S01]  /*7240*/  ISETP.NE.AND P1, PT, R86, RZ, PT ;  /* 0x000000ff5600720c */ /* 0x000fe20003f25270 */
[----:B------:R-:W-:Y:S01]  /*7250*/  UISETP.NE.AND UP0, UPT, UR50, URZ, UPT ;  /* 0x000000ff3200728c */ /* 0x000fe2000bf05270 */
[----:B------:R-:W-:Y:S11]  /*7260*/  LEA R3, R44, UR44, 0x3 ;  /* 0x0000002c2c037c11 */ /* 0x000ff6000f8e18ff */
[----:B------:R-:W-:Y:S01]  /*7270*/  @!P1 SHF.L.U32 R4, R77, 0x1f, RZ ;  /* 0x0000001f4d049819 */ /* 0x000fe200000006ff */
[----:B------:R-:W-:Y:S06]  /*7280*/  BRA.U !UP0, `(.L_x_130) ;  /* 0x0000000108247547 */ /* 0x000fec000b800000 */
[----:B------:R-:W-:Y:S01]  /*7290*/  IMAD.U32 R5, RZ, RZ, UR51 ;  /* 0x00000033ff057e24 */ /* 0x000fe2000f8e00ff */
[----:B------:R-:W-:Y:S01]  /*72a0*/  MOV R0, UR45 ;  /* 0x0000002d00007c02 */ /* 0x000fe20008000f00 */
[----:B------:R-:W-:Y:S03]  /*72b0*/  UIADD3 UR51, UPT, UPT, UR51, 0x1, URZ ;  /* 0x0000000133337890 */ /* 0x000fe6000fffe0ff */
[----:B------:R-:W-:Y:S01]  /*72c0*/  @!P1 LEA R5, R5, UR44, 0x3 ;  /* 0x0000002c05059c11 */ /* 0x000fe2000f8e18ff */
[----:B------:R-:W-:Y:S04]  /*72d0*/  UISETP.NE.AND UP0, UPT, UR51, 0x4, UPT ;  /* 0x000000043300788c */ /* 0x000fe8000bf05270 */
[----:B------:R-:W-:Y:S01]  /*72e0*/  @!P1 VIADD R5, R5, 0xf0 ;  /* 0x000000f005059836 */ /* 0x000fe20000000000 */
[----:B------:R-:W-:Y:S04]  /*72f0*/  USEL UR51, UR51, URZ, UP0 ;  /* 0x000000ff33337287 */ /* 0x000fe80008000000 */
[----:B------:R-:W-:Y:S04]  /*7300*/  @!P1 PRMT R0, R0, 0x654, R5 ;  /* 0x0000065400009816 */ /* 0x000fe80000000005 */
[----:B------:R2:W-:Y:S04]  /*7310*/  @!P1 SYNCS.ARRIVE.TRANS64.RED.A1T0 RZ, [R0+URZ], RZ ;  /* 0x000000ff00ff99a7 */ /* 0x0005e800081004ff */
.L_x_130:
[----:B------:R-:W3:Y:S01]  /*7320*/  @!P1 SYNCS.PHASECHK.TRANS64.TRYWAIT P0, [R3+URZ+0xd0], R4 ;  /* 0x0000d004030095a7 */ /* 0x000ee200080011ff */
[----:B------:R-:W-:Y:S01]  /*7330*/  BSSY B1, `(.L_x_131) ;  /* 0x0000012000017945 */ /* 0x000fe20003800000 */
[----:B---3--:R-:W-:Y:S03]  /*7340*/  @!P1 SEL R45, RZ, 0x1, !P0 ;  /* 0x00000001ff2d9807 */ /* 0x008fe60004000000 */
[----:B------:R-:W-:Y:S05]  /*7350*/  @P1 BRA `(.L_x_132) ;  /* 0x00000000003c1947 */ /* 0x000fea0003800000 */
[----:B------:R-:W-:Y:S01]  /*7360*/  ISETP.NE.AND P1, PT, R46, RZ, PT ;  /* 0x000000ff2e00720c */ /* 0x000fe20003f25270 */
[----:B------:R-:W-:Y:S01]  /*7370*/  BSSY B0, `(.L_x_133) ;  /* 0x0000009000007945 */ /* 0x000fe20003800000 */
[----:B------:R-:W-:Y:S11]  /*7380*/  ISETP.NE.AND P0, PT, R45, RZ, PT ;  /* 0x000000ff2d00720c */ /* 0x000ff60003f05270 */
[----:B------:R-:W-:Y:S05]  /*7390*/  @P1 IMAD R5, R44, 0x1000, R85 ;  /* 0x000010002c051824 */ /* 0x000fea00078e0255 */
[----:B------:R-:W-:Y:S05]  /*73a0*/  @P1 IADD3 R4, PT, PT, R5, UR44, RZ ;  /* 0x0000002c05041c10 */ /* 0x000fea000fffe0ff */
[----:B------:R-:W-:Y:S01]  /*73b0*/  @P1 IMAD.IADD R4, R47, 0x1, R4 ;  /* 0x000000012f041824 */ /* 0x000fe200078e0204 */
[----:B------:R-:W-:Y:S06]  /*73c0*/  @P0 BRA `(.L_x_134) ;  /* 0x00000000000c0947 */ /* 0x000fec0003800000 */
[----:B--2---:R-:W-:Y:S04]  /*73d0*/  SHF.L.U32 R0, R77, 0x1f, RZ ;  /* 0x0000001f4d007819 */ /* 0x004fe800000006ff */
[----:B------:R-:W2:Y:S02]  /*73e0*/  SYNCS.PHASECHK.TRANS64.TRYWAIT P0, [R3+URZ+0xd0], R0 ;  /* 0x0000d000030075a7 */ /* 0x000ea400080011ff */
[----:B--2---:R-:W-:Y:S05]  /*73f0*/  @!P0 BRA `(.L_x_135) ;  /* 0x0000002800ec8947 */ /* 0x004fea0003800000 */
.L_x_134:
[----:B------:R-:W-:Y:S05]  /*7400*/  BSYNC B0 ;  /* 0x0000000000007941 */ /* 0x000fea0003800000 */
.L_x_133:
[----:B------:R-:W-:Y:S02]  /*7410*/  ISETP.NE.AND P0, PT, R46, RZ, PT ;  /* 0x000000ff2e00720c */ /* 0x000fe40003f05270 */
[----:B------:R-:W-:Y:S11]  /*7420*/  IADD3 R44, PT, PT, R44, 0x1, RZ ;  /* 0x000000012c2c7810 */ /* 0x000ff60007ffe0ff */
[----:B------:R3:W4:Y:S04]  /*7430*/  @P0 LDS.128 R40, [R5+UR44+0x200] ;  /* 0x0002002c05280984 */ /* 0x0007280008000c00 */
[----:B------:R3:W1:Y:S02]  /*7440*/  @P0 LDS.128 R48, [R4+0x200] ;  /* 0x0002000004300984 */ /* 0x0006640000000c00 */
.L_x_132:
[----:B------:R-:W-:Y:S05]  /*7450*/  BSYNC B1 ;  /* 0x0000000000017941 */ /* 0x000fea0003800000 */
.L_x_131:
[----:B--2---:R-:W-:Y:S05]  /*7460*/  VIADD R0, R34, 0x10 ;  /* 0x0000001022007836 */ /* 0x004fea0000000000 */
[----:B------:R-:W-:Y:S04]  /*7470*/  SHF.R.U32.HI R0, RZ, 0x15, R0 ;  /* 0x00000015ff007819 */ /* 0x000fe80000011600 */
[----:B------:R-:W-:Y:S11]  /*7480*/  LOP3.LUT P0, RZ, R0, 0x3, R72, 0x48, !PT ;  /* 0x0000000300ff7812 */ /* 0x000ff60007804848 */
[----:B------:R-:W-:Y:S02]  /*7490*/  @!UPT UIADD3 URZ, UPT, UPT, URZ, URZ, URZ ;  /* 0x000000fffffff290 */ /* 0x000fe4000fffe0ff */
[----:B------:R-:W-:Y:S05]  /*74a0*/  @!P0 BRA `(.L_x_136) ;  /* 0x0000000000408947 */ /* 0x000fea0003800000 */
[----:B------:R-:W3:Y:S01]  /*74b0*/  LDCU.64 UR8, c[0x4][0x70] ;  /* 0x01000e00ff0877ac */ /* 0x000ee20008000a00 */
[----:B------:R-:W-:Y:S01]  /*74c0*/  MOV R15, 0x0 ;  /* 0x00000000000f7802 */ /* 0x000fe20000000f00 */
[----:B------:R-:W-:Y:S02]  /*74d0*/  HFMA2 R12, -RZ, RZ, 0, 5.9604644775390625e-08 ;  /* 0x00000001ff0c7431 */ /* 0x000fe400000001ff */
[----:B-1----:R-:W-:Y:S02]  /*74e0*/  IMAD.MOV.U32 R8, RZ, RZ, 0x192 ;  /* 0x00000192ff087424 */ /* 0x002fe400078e00ff */
[----:B------:R-:W-:Y:S01]  /*74f0*/  IMAD.MOV.U32 R13, RZ, RZ, RZ ;  /* 0x000000ffff0d7224 */ /* 0x000fe200078e00ff */
[----:B------:R-:W1:Y:S01]  /*7500*/  LDCU.64 UR6, c[0x4][0x78] ;  /* 0x01000f00ff0677ac */ /* 0x000e620008000a00 */
[----:B------:R-:W2:Y:S01]  /*7510*/  LDC.64 R14, c[0x4][R15] ;  /* 0x010000000f0e7b82 */ /* 0x000ea20000000a00 */
[----:B------:R-:W5:Y:S01]  /*7520*/  LDCU.64 UR4, c[0x4][0x10] ;  /* 0x01000200ff0477ac */ /* 0x000f620008000a00 */
[----:B---3--:R-:W-:Y:S01]  /*7530*/  MOV R5, UR9 ;  /* 0x0000000900057c02 */ /* 0x008fe20008000f00 */
[----:B------:R-:W-:Y:S01]  /*7540*/  IMAD.U32 R4, RZ, RZ, UR8 ;  /* 0x00000008ff047e24 */ /* 0x000fe2000f8e00ff */
[----:B-1----:R-:W-:Y:S01]  /*7550*/  MOV R7, UR7 ;  /* 0x0000000700077c02 */ /* 0x002fe20008000f00 */
[----:B------:R-:W-:Y:S01]  /*7560*/  IMAD.U32 R6, RZ, RZ, UR6 ;  /* 0x00000006ff067e24 */ /* 0x000fe2000f8e00ff */
[----:B-----5:R-:W-:Y:S01]  /*7570*/  MOV R11, UR5 ;  /* 0x00000005000b7c02 */ /* 0x020fe20008000f00 */
[----:B------:R-:W-:Y:S02]  /*7580*/  IMAD.U32 R10, RZ, RZ, UR4 ;  /* 0x00000004ff0a7e24 */ /* 0x000fe4000f8e00ff */
[----:B------:R-:W-:Y:S07]  /*7590*/  LEPC R20, `(.L_x_136) ;  /* 0x000000001014794e */ /* 0x000fee0000000000 */
[----:B--2-4-:R-:W-:Y:S05]  /*75a0*/  CALL.ABS.NOINC R14 ;  /* 0x000000000e007343 */ /* 0x014fea0003c00000 */
.L_x_136:
[----:B------:R-:W-:Y:S01]  /*75b0*/  ISETP.NE.AND P6, PT, R86, RZ, PT ;  /* 0x000000ff5600720c */ /* 0x000fe20003fc5270 */
[----:B------:R-:W-:Y:S05]  /*75c0*/  WARPSYNC.ALL ;  /* 0x0000000000007948 */ /* 0x000fea0003800000 */
[----:B------:R-:W-:Y:S01]  /*75d0*/  R2UR UR4, R34 ;  /* 0x00000000220472ca */ /* 0x000fe200000e0000 */
[--C-:B----4-:R-:W-:Y:S01]  /*75e0*/  HADD2.F32 R20, -RZ, R40.reuse.H0_H0 ;  /* 0x20000028ff147230 */ /* 0x110fe20000004100 */
[----:B------:R-:W-:Y:S01]  /*75f0*/  ISETP.NE.AND P0, PT, R80, RZ, PT ;  /* 0x000000ff5000720c */ /* 0x000fe20003f05270 */
[----:B------:R-:W-:Y:S01]  /*7600*/  HADD2.F32 R21, -RZ, R40.H1_H1 ;  /* 0x30000028ff157230 */ /* 0x000fe20000004100 */
[----:B------:R-:W-:Y:S09]  /*7610*/  BSSY.RECONVERGENT B0, `(.L_x_137) ;  /* 0x0000057000007945 */ /* 0x000ff20003800200 */
[----:B-1-3--:R-:W1:Y:S02]  /*7620*/  LDTM.x16 R4, tmem[UR4+0x10] ;  /* 0x00001004000479ee */ /* 0x00ae640008240000 */
[C-C-:B-1----:R-:W-:Y:S01]  /*7630*/  FFMA R0, R33.reuse, R4, R2.reuse ;  /* 0x0000000421007223 */ /* 0x142fe20000000002 */
        /* <DEDUP_REMOVED lines=15> */
[--C-:B------:R-:W-:Y:S02]  /*7730*/  HADD2.F32 R16, -RZ, R41.reuse.H0_H0 ;  /* 0x20000029ff107230 */ /* 0x100fe40000004100 */
[C---:B------:R-:W-:Y:S01]  /*7740*/  FFMA R0, R35.reuse, R20, R0 ;  /* 0x0000001423007223 */ /* 0x040fe20000000000 */
[----:B------:R-:W-:Y:S02]  /*7750*/  HADD2.F32 R17, -RZ, R41.H1_H1 ;  /* 0x30000029ff117230 */ /* 0x000fe40000004100 */
[C---:B------:R-:W-:Y:S01]  /*7760*/  FFMA R3, R35.reuse, R21, R3 ;  /* 0x0000001523037223 */ /* 0x040fe20000000003 */
[--C-:B------:R-:W-:Y:S02]  /*7770*/  HADD2.F32 R20, -RZ, R42.reuse.H0_H0 ;  /* 0x2000002aff147230 */ /* 0x100fe40000004100 */
[C---:B------:R-:W-:Y:S01]  /*7780*/  FFMA R6, R35.reuse, R16, R6 ;  /* 0x0000001023067223 */ /* 0x040fe20000000006 */
[----:B------:R-:W-:Y:S01]  /*7790*/  FFMA R7, R35, R17, R7 ;  /* 0x0000001123077223 */ /* 0x000fe20000000007 */
[----:B------:R-:W-:Y:S01]  /*77a0*/  F2FP.RELU.F16.F32.PACK_AB R36, R3, R0 ;  /* 0x000000000324723e */ /* 0x000fe200000008ff */
[----:B------:R-:W-:Y:S02]  /*77b0*/  HADD2.F32 R0, -RZ, R42.H1_H1 ;  /* 0x3000002aff007230 */ /* 0x000fe40000004100 */
[----:B------:R-:W-:Y:S01]  /*77c0*/  FFMA R4, R35, R20, R4 ;  /* 0x0000001423047223 */ /* 0x000fe20000000004 */
[--C-:B------:R-:W-:Y:S01]  /*77d0*/  HADD2.F32 R3, -RZ, R43.reuse.H0_H0 ;  /* 0x2000002bff037230 */ /* 0x100fe20000004100 */
[----:B------:R-:W-:Y:S01]  /*77e0*/  F2FP.RELU.F16.F32.PACK_AB R37, R7, R6 ;  /* 0x000000060725723e */ /* 0x000fe200000008ff */
[----:B------:R-:W-:Y:S02]  /*77f0*/  HADD2.F32 R6, -RZ, R43.H1_H1 ;  /* 0x3000002bff067230 */ /* 0x000fe40000004100 */
[C---:B------:R-:W-:Y:S01]  /*7800*/  FFMA R5, R35.reuse, R0, R5 ;  /* 0x0000000023057223 */ /* 0x040fe20000000005 */
[--C-:B------:R-:W-:Y:S02]  /*7810*/  HADD2.F32 R7, -RZ, R48.reuse.H0_H0 ;  /* 0x20000030ff077230 */ /* 0x100fe40000004100 */
[C---:B------:R-:W-:Y:S01]  /*7820*/  FFMA R10, R35.reuse, R3, R10 ;  /* 0x00000003230a7223 */ /* 0x040fe2000000000a */
[----:B------:R-:W-:Y:S02]  /*7830*/  HADD2.F32 R0, -RZ, R48.H1_H1 ;  /* 0x30000030ff007230 */ /* 0x000fe40000004100 */
[C---:B------:R-:W-:Y:S01]  /*7840*/  FFMA R11, R35.reuse, R6, R11 ;  /* 0x00000006230b7223 */ /* 0x040fe2000000000b */
[--C-:B------:R-:W-:Y:S02]  /*7850*/  HADD2.F32 R3, -RZ, R49.reuse.H0_H0 ;  /* 0x20000031ff037230 */ /* 0x100fe40000004100 */
[----:B------:R-:W-:Y:S01]  /*7860*/  FFMA R8, R35, R7, R8 ;  /* 0x0000000723087223 */ /* 0x000fe20000000008 */
[----:B------:R-:W-:Y:S01]  /*7870*/  F2FP.RELU.F16.F32.PACK_AB R38, R5, R4 ;  /* 0x000000040526723e */ /* 0x000fe200000008ff */
[C---:B------:R-:W-:Y:S01]  /*7880*/  FFMA R9, R35.reuse, R0, R9 ;  /* 0x0000000023097223 */ /* 0x040fe20000000009 */
[----:B------:R-:W-:Y:S02]  /*7890*/  HADD2.F32 R0, -RZ, R49.H1_H1 ;  /* 0x30000031ff007230 */ /* 0x000fe40000004100 */
[----:B------:R-:W-:Y:S01]  /*78a0*/  FFMA R14, R35, R3, R14 ;  /* 0x00000003230e7223 */ /* 0x000fe2000000000e */
[--C-:B------:R-:W-:Y:S01]  /*78b0*/  HADD2.F32 R3, -RZ, R50.reuse.H0_H0 ;  /* 0x20000032ff037230 */ /* 0x100fe20000004100 */
[----:B------:R-:W-:Y:S01]  /*78c0*/  F2FP.RELU.F16.F32.PACK_AB R39, R11, R10 ;  /* 0x0000000a0b27723e */ /* 0x000fe200000008ff */
[--C-:B------:R-:W-:Y:S02]  /*78d0*/  HADD2.F32 R4, -RZ, R51.reuse.H0_H0 ;  /* 0x20000033ff047230 */ /* 0x100fe40000004100 */
[C---:B------:R-:W-:Y:S01]  /*78e0*/  FFMA R15, R35.reuse, R0, R15 ;  /* 0x00000000230f7223 */ /* 0x040fe2000000000f */
[----:B------:R-:W-:Y:S02]  /*78f0*/  HADD2.F32 R0, -RZ, R50.H1_H1 ;  /* 0x30000032ff007230 */ /* 0x000fe40000004100 */
[----:B------:R-:W-:Y:S01]  /*7900*/  FFMA R12, R35, R3, R12 ;  /* 0x00000003230c7223 */ /* 0x000fe2000000000c */
[----:B------:R1:W-:Y:S01]  /*7910*/  STS.128 [R85+UR44+0x1200], R36 ;  /* 0x0012002455007988 */ /* 0x0003e20008000c2c */
[----:B------:R-:W-:Y:S01]  /*7920*/  F2FP.RELU.F16.F32.PACK_AB R8, R9, R8 ;  /* 0x000000080908723e */ /* 0x000fe200000008ff */
[----:B------:R-:W-:Y:S02]  /*7930*/  HADD2.F32 R5, -RZ, R51.H1_H1 ;  /* 0x30000033ff057230 */ /* 0x000fe40000004100 */
[C---:B------:R-:W-:Y:S01]  /*7940*/  FFMA R13, R35.reuse, R0, R13 ;  /* 0x00000000230d7223 */ /* 0x040fe2000000000d */
[----:B------:R-:W-:Y:S01]  /*7950*/  FFMA R18, R35, R4, R18 ;  /* 0x0000000423127223 */ /* 0x000fe20000000012 */
[----:B------:R-:W-:Y:S01]  /*7960*/  F2FP.RELU.F16.F32.PACK_AB R9, R15, R14 ;  /* 0x0000000e0f09723e */ /* 0x000fe200000008ff */
[----:B------:R-:W-:Y:S02]  /*7970*/  FFMA R19, R35, R5, R19 ;  /* 0x0000000523137223 */ /* 0x000fe40000000013 */
[----:B------:R-:W-:Y:S02]  /*7980*/  F2FP.RELU.F16.F32.PACK_AB R10, R13, R12 ;  /* 0x0000000c0d0a723e */ /* 0x000fe400000008ff */
[----:B------:R-:W-:Y:S02]  /*7990*/  MOV R3, UR51 ;  /* 0x0000003300037c02 */ /* 0x000fe40008000f00 */
[----:B------:R-:W-:Y:S02]  /*79a0*/  F2FP.RELU.F16.F32.PACK_AB R11, R19, R18 ;  /* 0x00000012130b723e */ /* 0x000fe400000008ff */
[----:B------:R-:W-:Y:S02]  /*79b0*/  @!P6 LEA R3, R3, UR44, 0x3 ;  /* 0x0000002c0303ec11 */ /* 0x000fe4000f8e18ff */
[----:B------:R-:W-:Y:S01]  /*79c0*/  MOV R0, UR45 ;  /* 0x0000002d00007c02 */ /* 0x000fe20008000f00 */
[----:B------:R1:W-:Y:S01]  /*79d0*/  STS.128 [R87+0x1200], R8 ;  /* 0x0012000857007388 */ /* 0x0003e20000000c00 */
[----:B------:R-:W-:Y:S02]  /*79e0*/  @!P6 IADD3 R3, PT, PT, R3, 0xf0, RZ ;  /* 0x000000f00303e810 */ /* 0x000fe40007ffe0ff */
[----:B------:R-:W-:Y:S02]  /*79f0*/  @!P6 SHF.L.U32 R4, R77, 0x1f, RZ ;  /* 0x0000001f4d04e819 */ /* 0x000fe400000006ff */
[----:B------:R-:W-:Y:S02]  /*7a00*/  @!P6 PRMT R0, R0, 0x654, R3 ;  /* 0x000006540000e816 */ /* 0x000fe40000000003 */
[----:B------:R-:W-:Y:S01]  /*7a10*/  LEA R3, R44, UR44, 0x3 ;  /* 0x0000002c2c037c11 */ /* 0x000fe2000f8e18ff */
[----:B------:R-:W-:Y:S01]  /*7a20*/  @!PT LDS RZ, [RZ] ;  /* 0x00000000fffff984 */ /* 0x000fe20000000800 */
[----:B------:R-:W-:Y:S01]  /*7a30*/  @!PT LDS RZ, [RZ] ;  /* 0x00000000fffff984 */ /* 0x000fe20000000800 */
[----:B------:R-:W-:Y:S01]  /*7a40*/  @!PT LDS RZ, [RZ] ;  /* 0x00000000fffff984 */ /* 0x000fe20000000800 */
[----:B------:R-:W-:Y:S01]  /*7a50*/  @!PT LDS RZ, [RZ] ;  /* 0x00000000fffff984 */ /* 0x000fe20000000800 */
[----:B------:R2:W-:Y:S06]  /*7a60*/  MEMBAR.ALL.CTA ;  /* 0x0000000000007992 */ /* 0x0005ec0000008000 */
[----:B--2---:R-:W2:Y:S02]  /*7a70*/  FENCE.VIEW.ASYNC.S ;  /* 0x00000000000073c6 */ /* 0x004ea40000000000 */
[----:B--2---:R-:W-:Y:S06]  /*7a80*/  BAR.SYNC.DEFER_BLOCKING 0x1, 0x80 ;  /* 0x0042000000007b1d */ /* 0x004fec0000010000 */
[----:B------:R-:W-:Y:S05]  /*7a90*/  @P0 BRA `(.L_x_138) ;  /* 0x0000000000380947 */ /* 0x000fea0003800000 */
[----:B------:R-:W-:Y:S02]  /*7aa0*/  UIADD3 UR12, UP0, UPT, UR54, 0x680, URZ ;  /* 0x00000680360c7890 */ /* 0x000fe4000ff1e0ff */
[----:B------:R-:W-:Y:S02]  /*7ab0*/  UIADD3 UR9, UPT, UPT, UR37, 0x10, URZ ;  /* 0x0000001025097890 */ /* 0x000fe4000fffe0ff */
[----:B------:R-:W-:Y:S02]  /*7ac0*/  UIADD3 UR8, UPT, UPT, UR44, 0x1200, URZ ;  /* 0x000012002c087890 */ /* 0x000fe4000fffe0ff */
[----:B------:R-:W-:Y:S01]  /*7ad0*/  UIADD3.X UR13, UPT, UPT, URZ, UR55, URZ, UP0, !UPT ;  /* 0x00000037ff0d7290 */ /* 0x000fe200087fe4ff */
[----:B------:R-:W-:Y:S01]  /*7ae0*/  UMOV UR10, UR38 ;  /* 0x00000026000a7c82 */ /* 0x000fe20008000000 */
[----:B------:R-:W-:Y:S01]  /*7af0*/  UMOV UR11, UR52 ;  /* 0x00000034000b7c82 */ /* 0x000fe20008000000 */
[----:B------:R-:W-:Y:S02]  /*7b00*/  UIADD3 UR5, UPT, UPT, UR37, 0x50, URZ ;  /* 0x0000005025057890 */ /* 0x000fe4000fffe0ff */
[----:B------:R-:W-:Y:S01]  /*7b10*/  UIADD3 UR4, UPT, UPT, UR44, 0x1a00, URZ ;  /* 0x00001a002c047890 */ /* 0x000fe2000fffe0ff */
[----:B------:R-:W-:Y:S03]  /*7b20*/  UMOV UR6, UR38 ;  /* 0x0000002600067c82 */ /* 0x000fe60008000000 */
[----:B------:R2:W-:Y:S01]  /*7b30*/  UTMASTG.3D [UR8], [UR12] ;  /* 0x000000080c0073b5 */ /* 0x0005e20008010000 */
[----:B------:R-:W-:Y:S04]  /*7b40*/  UMOV UR7, UR52 ;  /* 0x0000003400077c82 */ /* 0x000fe80008000000 */
[----:B------:R2:W-:Y:S01]  /*7b50*/  UTMASTG.3D [UR4], [UR12] ;  /* 0x000000040c0073b5 */ /* 0x0005e20008010000 */
[----:B------:R0:W-:Y:S01]  /*7b60*/  UTMACMDFLUSH ;  /* 0x00000000000079b7 */ /* 0x0001e20000000000 */
[----:B--2---:R-:W-:Y:S04]  /*7b70*/  DEPBAR.LE SB0, 0x1 ;  /* 0x000080400000791a */ /* 0x004fe80000000000 */
.L_x_138:
[----:B------:R-:W-:Y:S05]  /*7b80*/  BSYNC.RECONVERGENT B0 ;  /* 0x0000000000007941 */ /* 0x000fea0003800200 */
.L_x_137:
[----:B------:R-:W-:Y:S01]  /*7b90*/  BAR.SYNC.DEFER_BLOCKING 0x1, 0x80 ;  /* 0x0042000000007b1d */ /* 0x000fe20000010000 */
[----:B------:R-:W-:Y:S04]  /*7ba0*/  UIADD3 UR36, UPT, UPT, UR51, 0x1, URZ ;  /* 0x0000000133247890 */ /* 0x000fe8000fffe0ff */
[----:B------:R-:W-:Y:S04]  /*7bb0*/  UISETP.NE.AND UP0, UPT, UR36, 0x4, UPT ;  /* 0x000000042400788c */ /* 0x000fe8000bf05270 */
[----:B------:R-:W-:Y:S01]  /*7bc0*/  USEL UR36, UR36, URZ, UP0 ;  /* 0x000000ff24247287 */ /* 0x000fe20008000000 */
[----:B------:R2:W-:Y:S01]  /*7bd0*/  @!P6 SYNCS.ARRIVE.TRANS64.RED.A1T0 RZ, [R0+URZ], RZ ;  /* 0x000000ff00ffe9a7 */ /* 0x0005e200081004ff */
[----:B------:R-:W-:Y:S01]  /*7be0*/  BSSY B1, `(.L_x_139) ;  /* 0x0000013000017945 */ /* 0x000fe20003800000 */
[----:B------:R-:W3:Y:S02]  /*7bf0*/  @!P6 SYNCS.PHASECHK.TRANS64.TRYWAIT P0, [R3+URZ+0xd0], R4 ;  /* 0x0000d0040300e5a7 */ /* 0x000ee400080011ff */
[----:B---3--:R-:W-:Y:S01]  /*7c00*/  @!P6 SEL R45, RZ, 0x1, !P0 ;  /* 0x00000001ff2de807 */ /* 0x008fe20004000000 */
[----:B--2---:R-:W-:Y:S06]  /*7c10*/  @P6 BRA `(.L_x_140) ;  /* 0x00000000003c6947 */ /* 0x004fec0003800000 */
[----:B------:R-:W-:Y:S01]  /*7c20*/  ISETP.NE.AND P1, PT, R46, RZ, PT ;  /* 0x000000ff2e00720c */ /* 0x000fe20003f25270 */
[----:B------:R-:W-:Y:S01]  /*7c30*/  BSSY B0, `(.L_x_141) ;  /* 0x0000009000007945 */ /* 0x000fe20003800000 */
[----:B------:R-:W-:Y:S11]  /*7c40*/  ISETP.NE.AND P0, PT, R45, RZ, PT ;  /* 0x000000ff2d00720c */ /* 0x000ff60003f05270 */
[----:B------:R-:W-:Y:S05]  /*7c50*/  @P1 IMAD R4, R44, 0x1000, R85 ;  /* 0x000010002c041824 */ /* 0x000fea00078e0255 */
[----:B------:R-:W-:Y:S05]  /*7c60*/  @P1 IADD3 R0, PT, PT, R4, UR44, RZ ;  /* 0x0000002c04001c10 */ /* 0x000fea000fffe0ff */
[----:B------:R-:W-:Y:S01]  /*7c70*/  @P1 IMAD.IADD R0, R47, 0x1, R0 ;  /* 0x000000012f001824 */ /* 0x000fe200078e0200 */
[----:B------:R-:W-:Y:S06]  /*7c80*/  @P0 BRA `(.L_x_142) ;  /* 0x00000000000c0947 */ /* 0x000fec0003800000 */
[----:B------:R-:W-:Y:S04]  /*7c90*/  SHF.L.U32 R5, R77, 0x1f, RZ ;  /* 0x0000001f4d057819 */ /* 0x000fe800000006ff */
[----:B------:R-:W2:Y:S02]  /*7ca0*/  SYNCS.PHASECHK.TRANS64.TRYWAIT P0, [R3+URZ+0xd0], R5 ;  /* 0x0000d005030075a7 */ /* 0x000ea400080011ff */
[----:B--2---:R-:W-:Y:S05]  /*7cb0*/  @!P0 BRA `(.L_x_143) ;  /* 0x0000002000d08947 */ /* 0x004fea0003800000 */
.L_x_142:
[----:B------:R-:W-:Y:S05]  /*7cc0*/  BSYNC B0 ;  /* 0x0000000000007941 */ /* 0x000fea0003800000 */
.L_x_141:
[----:B------:R-:W-:Y:S02]  /*7cd0*/  ISETP.NE.AND P0, PT, R46, RZ, PT ;  /* 0x000000ff2e00720c */ /* 0x000fe40003f05270 */
[----:B------:R-:W-:Y:S11]  /*7ce0*/  IADD3 R44, PT, PT, R44, 0x1, RZ ;  /* 0x000000012c2c7810 */ /* 0x000ff60007ffe0ff */
[----:B------:R3:W4:Y:S04]  /*7cf0*/  @P0 LDS.128 R40, [R4+UR44+0x200] ;  /* 0x0002002c04280984 */ /* 0x0007280008000c00 */
[----:B------:R3:W1:Y:S02]  /*7d00*/  @P0 LDS.128 R48, [R0+0x200] ;  /* 0x0002000000300984 */ /* 0x0006640000000c00 */
.L_x_140:
[----:B------:R-:W-:Y:S05]  /*7d10*/  BSYNC B1 ;  /* 0x0000000000017941 */ /* 0x000fea0003800000 */
.L_x_139:
[----:B---3--:R-:W-:Y:S05]  /*7d20*/  VIADD R0, R34, 0x20 ;  /* 0x0000002022007836 */ /* 0x008fea0000000000 */
[----:B------:R-:W-:Y:S04]  /*7d30*/  SHF.R.U32.HI R0, RZ, 0x15, R0 ;  /* 0x00000015ff007819 */ /* 0x000fe80000011600 */
[----:B------:R-:W-:Y:S11]  /*7d40*/  LOP3.LUT P0, RZ, R0, 0x3, R72, 0x48, !PT ;  /* 0x0000000300ff7812 */ /* 0x000ff60007804848 */
[----:B------:R-:W-:Y:S02]  /*7d50*/  @!UPT UIADD3 URZ, UPT, UPT, URZ, URZ, URZ ;  /* 0x000000fffffff290 */ /* 0x000fe4000fffe0ff */
[----:B------:R-:W-:Y:S05]  /*7d60*/  @!P0 BRA `(.L_x_144) ;  /* 0x0000000000408947 */ /* 0x000fea0003800000 */
[----:B------:R-:W2:Y:S01]  /*7d70*/  LDCU.64 UR8, c[0x4][0x70] ;  /* 0x01000e00ff0877ac */ /* 0x000ea20008000a00 */
[----:B------:R-:W-:Y:S01]  /*7d80*/  MOV R15, 0x0 ;  /* 0x00000000000f7802 */ /* 0x000fe20000000f00 */
[----:B------:R-:W-:Y:S02]  /*7d90*/  HFMA2 R12, -RZ, RZ, 0, 5.9604644775390625e-08 ;  /* 0x00000001ff0c7431 */ /* 0x000fe400000001ff */
[----:B-1----:R-:W-:Y:S02]  /*7da0*/  IMAD.MOV.U32 R8, RZ, RZ, 0x192 ;  /* 0x00000192ff087424 */ /* 0x002fe400078e00ff */
[----:B------:R-:W-:Y:S01]  /*7db0*/  IMAD.MOV.U32 R13, RZ, RZ, RZ ;  /* 0x000000ffff0d7224 */ /* 0x000fe200078e00ff */
[----:B------:R-:W1:Y:S01]  /*7dc0*/  LDCU.64 UR6, c[0x4][0x78] ;  /* 0x01000f00ff0677ac */ /* 0x000e620008000a00 */
[----:B------:R-:W3:Y:S01]  /*7dd0*/  LDC.64 R14, c[0x4][R15] ;  /* 0x010000000f0e7b82 */ /* 0x000ee20000000a00 */
[----:B------:R-:W5:Y:S01]  /*7de0*/  LDCU.64 UR4, c[0x4][0x10] ;  /* 0x01000200ff0477ac */ /* 0x000f620008000a00 */
[----:B--2---:R-:W-:Y:S01]  /*7df0*/  MOV R5, UR9 ;  /* 0x0000000900057c02 */ /* 0x004fe20008000f00 */
[----:B------:R-:W-:Y:S01]  /*7e00*/  IMAD.U32 R4, RZ, RZ, UR8 ;  /* 0x00000008ff047e24 */ /* 0x000fe2000f8e00ff */
[----:B-1----:R-:W-:Y:S01]  /*7e10*/  MOV R7, UR7 ;  /* 0x0000000700077c02 */ /* 0x002fe20008000f00 */
[----:B------:R-:W-:Y:S01]  /*7e20*/  IMAD.U32 R6, RZ, RZ, UR6 ;  /* 0x00000006ff067e24 */ /* 0x000fe2000f8e00ff */
[----:B-----5:R-:W-:Y:S01]  /*7e30*/  MOV R11, UR5 ;  /* 0x00000005000b7c02 */ /* 0x020fe20008000f00 */
[----:B------:R-:W-:Y:S02]  /*7e40*/  IMAD.U32 R10, RZ, RZ, UR4 ;  /* 0x00000004ff0a7e24 */ /* 0x000fe4000f8e00ff */
[----:B------:R-:W-:Y:S07]  /*7e50*/  LEPC R20, `(.L_x_144) ;  /* 0x000000001014794e */ /* 0x000fee0000000000 */
[----:B---34-:R-:W-:Y:S05]  /*7e60*/  CALL.ABS.NOINC R14 ;  /* 0x000000000e007343 */ /* 0x018fea0003c00000 */
.L_x_144:
[----:B------:R-:W-:Y:S01]  /*7e70*/  ISETP.NE.AND P6, PT, R86, RZ, PT ;  /* 0x000000ff5600720c */ /* 0x000fe20003fc5270 */
[----:B------:R-:W-:Y:S05]  /*7e80*/  WARPSYNC.ALL ;  /* 0x0000000000007948 */ /* 0x000fea0003800000 */
[----:B------:R-:W-:Y:S01]  /*7e90*/  R2UR UR4, R34 ;  /* 0x00000000220472ca */ /* 0x000fe200000e0000 */
[--C-:B----4-:R-:W-:Y:S01]  /*7ea0*/  HADD2.F32 R20, -RZ, R40.reuse.H0_H0 ;  /* 0x20000028ff147230 */ /* 0x110fe20000004100 */
[----:B------:R-:W-:Y:S01]  /*7eb0*/  ISETP.NE.AND P0, PT, R80, RZ, PT ;  /* 0x000000ff5000720c */ /* 0x000fe20003f05270 */
[----:B------:R-:W-:Y:S01]  /*7ec0*/  HADD2.F32 R21, -RZ, R40.H1_H1 ;  /* 0x30000028ff157230 */ /* 0x000fe20000004100 */
[----:B------:R-:W-:Y:S09]  /*7ed0*/  BSSY.RECONVERGENT B0, `(.L_x_145) ;  /* 0x0000057000007945 */ /* 0x000ff20003800200 */
[----:B-12---:R-:W1:Y:S02]  /*7ee0*/  LDTM.x16 R4, tmem[UR4+0x20] ;  /* 0x00002004000479ee */ /* 0x006e640008240000 */
        /* <DEDUP_REMOVED lines=60> */
[----:B------:R-:W-:Y:S02]  /*82b0*/  LEA R4, R44, UR44, 0x3 ;  /* 0x0000002c2c047c11 */ /* 0x000fe4000f8e18ff */
[----:B------:R-:W-:Y:S02]  /*82c0*/  @!P6 PRMT R0, R0, 0x654, R3 ;  /* 0x000006540000e816 */ /* 0x000fe40000000003 */
[----:B------:R-:W-:Y:S01]  /*82d0*/  @!P6 SHF.L.U32 R3, R77, 0x1f, RZ ;  /* 0x0000001f4d03e819 */ /* 0x000fe200000006ff */
        /* <DEDUP_REMOVED lines=22> */
.L_x_146:
[----:B------:R-:W-:Y:S05]  /*8440*/  BSYNC.RECONVERGENT B0 ;  /* 0x0000000000007941 */ /* 0x000fea0003800200 */
.L_x_145:
        /* <DEDUP_REMOVED lines=19> */
.L_x_150:
[----:B------:R-:W-:Y:S05]  /*8580*/  BSYNC B0 ;  /* 0x0000000000007941 */ /* 0x000fea0003800000 */
.L_x_149:
[----:B------:R-:W-:Y:S11]  /*8590*/  ISETP.NE.AND P0, PT, R46, RZ, PT ;  /* 0x000000ff2e00720c */ /* 0x000ff60003f05270 */
[----:B------:R-:W-:Y:S02]  /*85a0*/  @!UPT UIADD3 URZ, UPT, UPT, URZ, URZ, URZ ;  /* 0x000000fffffff290 */ /* 0x000fe4000fffe0ff */
[----:B------:R3:W4:Y:S04]  /*85b0*/  @P0 LDS.128 R40, [R44+UR44+0x200] ;  /* 0x0002002c2c280984 */ /* 0x0007280008000c00 */
[----:B------:R3:W1:Y:S02]  /*85c0*/  @P0 LDS.128 R48, [R47+0x200] ;  /* 0x000200002f300984 */ /* 0x0006640000000c00 */
.L_x_148:
[----:B------:R-:W-:Y:S05]  /*85d0*/  BSYNC B1 ;  /* 0x0000000000017941 */ /* 0x000fea0003800000 */
.L_x_147:
[----:B--2---:R-:W-:Y:S05]  /*85e0*/  VIADD R0, R34, 0x30 ;  /* 0x0000003022007836 */ /* 0x004fea0000000000 */
        /* <DEDUP_REMOVED lines=20> */
.L_x_152:
[----:B------:R-:W-:Y:S01]  /*8730*/  ISETP.NE.AND P0, PT, R80, RZ, PT ;  /* 0x000000ff5000720c */ /* 0x000fe20003f05270 */
[----:B------:R-:W-:Y:S05]  /*8740*/  WARPSYNC.ALL ;  /* 0x0000000000007948 */ /* 0x000fea0003800000 */
[----:B------:R-:W-:Y:S01]  /*8750*/  R2UR UR4, R34 ;  /* 0x00000000220472ca */ /* 0x000fe200000e0000 */
[--C-:B----4-:R-:W-:Y:S01]  /*8760*/  HADD2.F32 R20, -RZ, R40.reuse.H0_H0 ;  /* 0x20000028ff147230 */ /* 0x110fe20000004100 */
[----:B------:R-:W-:Y:S01]  /*8770*/  IADD3 R83, PT, PT, R83, 0x160, RZ ;  /* 0x0000016053537810 */ /* 0x000fe20007ffe0ff */
[----:B------:R-:W-:Y:S01]  /*8780*/  HADD2.F32 R21, -RZ, R40.H1_H1 ;  /* 0x30000028ff157230 */ /* 0x000fe20000004100 */
[----:B------:R-:W-:Y:S01]  /*8790*/  BSSY.RECONVERGENT B0, `(.L_x_153) ;  /* 0x0000053000007945 */ /* 0x000fe20003800200 */
[--C-:B------:R-:W-:Y:S01]  /*87a0*/  HADD2.F32 R34, -RZ, R41.reuse.H0_H0 ;  /* 0x20000029ff227230 */ /* 0x100fe20000004100 */
[----:B------:R-:W-:Y:S01]  /*87b0*/  LOP3.LUT R83, R83, 0xfefffff8, RZ, 0xc0, !PT ;  /* 0xfefffff853537812 */ /* 0x000fe200078ec0ff */
[----:B-1----:R-:W-:Y:S02]  /*87c0*/  HADD2.F32 R36, -RZ, R41.H1_H1 ;  /* 0x30000029ff247230 */ /* 0x002fe40000004100 */
[--C-:B------:R-:W-:Y:S02]  /*87d0*/  HADD2.F32 R37, -RZ, R42.reuse.H0_H0 ;  /* 0x2000002aff257230 */ /* 0x100fe40000004100 */
[----:B------:R-:W-:Y:S02]  /*87e0*/  HADD2.F32 R38, -RZ, R42.H1_H1 ;  /* 0x3000002aff267230 */ /* 0x000fe40000004100 */
[----:B------:R-:W1:Y:S01]  /*87f0*/  LDTM.x16 R4, tmem[UR4+0x30] ;  /* 0x00003004000479ee */ /* 0x000e620008240000 */
[----:B------:R-:W-:Y:S01]  /*8800*/  NOP ;  /* 0x0000000000007918 */ /* 0x000fe20000000000 */
[----:B-1----:R1:W-:Y:S01]  /*8810*/  SYNCS.ARRIVE.TRANS64.RED.A1T0 RZ, [R83+URZ], RZ ;  /* 0x000000ff53ff79a7 */ /* 0x0023e200081004ff */
[--C-:B------:R-:W-:Y:S02]  /*8820*/  HADD2.F32 R39, -RZ, R43.reuse.H0_H0 ;  /* 0x2000002bff277230 */ /* 0x100fe40000004100 */
[----:B------:R-:W-:Y:S02]  /*8830*/  HADD2.F32 R40, -RZ, R43.H1_H1 ;  /* 0x3000002bff287230 */ /* 0x000fe40000004100 */
[--C-:B------:R-:W-:Y:S02]  /*8840*/  HADD2.F32 R41, -RZ, R48.reuse.H0_H0 ;  /* 0x20000030ff297230 */ /* 0x100fe40000004100 */
[----:B------:R-:W-:Y:S02]  /*8850*/  HADD2.F32 R42, -RZ, R48.H1_H1 ;  /* 0x30000030ff2a7230 */ /* 0x000fe40000004100 */
[--C-:B------:R-:W-:Y:S02]  /*8860*/  HADD2.F32 R43, -RZ, R49.reuse.H0_H0 ;  /* 0x20000031ff2b7230 */ /* 0x100fe40000004100 */
[----:B---3--:R-:W-:Y:S02]  /*8870*/  HADD2.F32 R44, -RZ, R49.H1_H1 ;  /* 0x30000031ff2c7230 */ /* 0x008fe40000004100 */
[--C-:B------:R-:W-:Y:S02]  /*8880*/  HADD2.F32 R45, -RZ, R50.reuse.H0_H0 ;  /* 0x20000032ff2d7230 */ /* 0x100fe40000004100 */
[----:B------:R-:W-:Y:S02]  /*8890*/  HADD2.F32 R46, -RZ, R50.H1_H1 ;  /* 0x30000032ff2e7230 */ /* 0x000fe40000004100 */
[--C-:B------:R-:W-:Y:S02]  /*88a0*/  HADD2.F32 R47, -RZ, R51.reuse.H0_H0 ;  /* 0x20000033ff2f7230 */ /* 0x100fe40000004100 */
[----:B------:R-:W-:Y:S02]  /*88b0*/  HADD2.F32 R48, -RZ, R51.H1_H1 ;  /* 0x30000033ff307230 */ /* 0x000fe40000004100 */
        /* <DEDUP_REMOVED lines=25> */
[----:B------:R-:W-:Y:S01]  /*8a50*/  FFMA R3, R35, R42, R3 ;  /* 0x0000002a23037223 */ /* 0x000fe20000000003 */
[----:B------:R-:W-:Y:S01]  /*8a60*/  F2FP.RELU.F16.F32.PACK_AB R4, R5, R4 ;  /* 0x000000040504723e */ /* 0x000fe200000008ff */
[----:B------:R-:W-:Y:S01]  /*8a70*/  FFMA R14, R35, R43, R14 ;  /* 0x0000002b230e7223 */ /* 0x000fe2000000000e */
[----:B------:R-:W-:Y:S01]  /*8a80*/  F2FP.RELU.F16.F32.PACK_AB R5, R7, R6 ;  /* 0x000000060705723e */ /* 0x000fe200000008ff */
[----:B------:R-:W-:Y:S01]  /*8a90*/  FFMA R15, R35, R44, R15 ;  /* 0x0000002c230f7223 */ /* 0x000fe2000000000f */
[----:B------:R-:W-:Y:S01]  /*8aa0*/  F2FP.RELU.F16.F32.PACK_AB R6, R9, R8 ;  /* 0x000000080906723e */ /* 0x000fe200000008ff */
[----:B------:R-:W-:Y:S01]  /*8ab0*/  FFMA R12, R35, R45, R12 ;  /* 0x0000002d230c7223 */ /* 0x000fe2000000000c */
[----:B------:R-:W-:Y:S01]  /*8ac0*/  F2FP.RELU.F16.F32.PACK_AB R7, R11, R10 ;  /* 0x0000000a0b07723e */ /* 0x000fe200000008ff */
[C---:B------:R-:W-:Y:S01]  /*8ad0*/  FFMA R13, R35.reuse, R46, R13 ;  /* 0x0000002e230d7223 */ /* 0x040fe2000000000d */
[C---:B------:R-:W-:Y:S01]  /*8ae0*/  FFMA R18, R35.reuse, R47, R18 ;  /* 0x0000002f23127223 */ /* 0x040fe20000000012 */
[----:B------:R-:W-:Y:S01]  /*8af0*/  FFMA R2, R35, R48, R2 ;  /* 0x0000003023027223 */ /* 0x000fe20000000002 */
[----:B------:R-:W-:Y:S01]  /*8b00*/  F2FP.RELU.F16.F32.PACK_AB R8, R3, R0 ;  /* 0x000000000308723e */ /* 0x000fe200000008ff */
[----:B------:R1:W-:Y:S01]  /*8b10*/  STS.128 [R85+UR44+0x3200], R4 ;  /* 0x0032000455007988 */ /* 0x0003e20008000c2c */
        /* <DEDUP_REMOVED lines=26> */
.L_x_154:
[----:B------:R-:W-:Y:S05]  /*8cc0*/  BSYNC.RECONVERGENT B0 ;  /* 0x0000000000007941 */ /* 0x000fea0003800200 */
.L_x_153:
[----:B------:R-:W-:Y:S01]  /*8cd0*/  BAR.SYNC.DEFER_BLOCKING 0x1, 0x80 ;  /* 0x0042000000007b1d */ /* 0x000fe20000010000 */
[----:B------:R-:W-:Y:S01]  /*8ce0*/  UISETP.NE.AND UP0, UPT, UR50, -0x4, UPT ;  /* 0xfffffffc3200788c */ /* 0x000fe2000bf05270 */
[----:B------:R-:W-:Y:S08]  /*8cf0*/  IADD3 R52, PT, PT, R52, 0x1, RZ ;  /* 0x0000000134347810 */ /* 0x000ff00007ffe0ff */
[----:B------:R-:W-:Y:S05]  /*8d00*/  BRA.U !UP0, `(.L_x_155) ;  /* 0x0000000108287547 */ /* 0x000fea000b800000 */
[----:B------:R-:W-:Y:S01]  /*8d10*/  ISETP.NE.AND P0, PT, R86, RZ, PT ;  /* 0x000000ff5600720c */ /* 0x000fe20003f05270 */
[----:B------:R-:W-:Y:S01]  /*8d20*/  IMAD.U32 R2, RZ, RZ, UR51 ;  /* 0x00000033ff027e24 */ /* 0x000fe2000f8e00ff */
[----:B------:R-:W-:Y:S01]  /*8d30*/  UIADD3 UR51, UPT, UPT, UR51, 0x1, URZ ;  /* 0x0000000133337890 */ /* 0x000fe2000fffe0ff */
[----:B------:R-:W-:Y:S03]  /*8d40*/  IMAD.U32 R0, RZ, RZ, UR45 ;  /* 0x0000002dff007e24 */ /* 0x000fe6000f8e00ff */
[----:B------:R-:W-:Y:S04]  /*8d50*/  UISETP.NE.AND UP0, UPT, UR51, 0x4, UPT ;  /* 0x000000043300788c */ /* 0x000fe8000bf05270 */
[----:B------:R-:W-:Y:S03]  /*8d60*/  USEL UR51, UR51, URZ, UP0 ;  /* 0x000000ff33337287 */ /* 0x000fe60008000000 */
[----:B------:R-:W-:Y:S05]  /*8d70*/  @!P0 LEA R2, R2, UR44, 0x3 ;  /* 0x0000002c02028c11 */ /* 0x000fea000f8e18ff */
[----:B------:R-:W-:Y:S05]  /*8d80*/  @!P0 VIADD R2, R2, 0xf0 ;  /* 0x000000f002028836 */ /* 0x000fea0000000000 */
[----:B------:R-:W-:Y:S04]  /*8d90*/  @!P0 PRMT R0, R0, 0x654, R2 ;  /* 0x0000065400008816 */ /* 0x000fe80000000002 */
[----:B------:R2:W-:Y:S03]  /*8da0*/  @!P0 SYNCS.ARRIVE.TRANS64.RED.A1T0 RZ, [R0+URZ], RZ ;  /* 0x000000ff00ff89a7 */ /* 0x0005e600081004ff */
.L_x_155:
[----:B------:R-:W-:Y:S01]  /*8db0*/  ISETP.NE.AND P2, PT, R81, RZ, PT ;  /* 0x000000ff5100720c */ /* 0x000fe20003f45270 */
[----:B------:R-:W-:Y:S01]  /*8dc0*/  UIADD3 UR50, UPT, UPT, UR50, 0x4, URZ ;  /* 0x0000000432327890 */ /* 0x000fe2000fffe0ff */
[----:B------:R-:W-:Y:S01]  /*8dd0*/  ISETP.NE.AND P0, PT, R82, 0x2, PT ;  /* 0x000000025200780c */ /* 0x000fe20003f05270 */
[----:B------:R-:W-:Y:S01]  /*8de0*/  IMAD.IADD R15, R31, 0x1, R64 ;  /* 0x000000011f0f7824 */ /* 0x000fe200078e0240 */
[----:B------:R-:W-:Y:S01]  /*8df0*/  ISETP.NE.AND P1, PT, R52, 0x4, PT ;  /* 0x000000043400780c */ /* 0x000fe20003f25270 */
[----:B------:R-:W-:Y:S01]  /*8e00*/  IMAD.IADD R14, R32, 0x1, R65 ;  /* 0x00000001200e7824 */ /* 0x000fe200078e0241 */
[----:B------:R-:W-:Y:S02]  /*8e10*/  SEL R2, RZ, 0x1, P0 ;  /* 0x00000001ff027807 */ /* 0x000fe40000000000 */
[----:B--2---:R-:W-:Y:S02]  /*8e20*/  SEL R0, RZ, 0x1, P1 ;  /* 0x00000001ff007807 */ /* 0x004fe40000800000 */
[----:B------:R-:W-:Y:S02]  /*8e30*/  LOP3.LUT R75, R75, R2, RZ, 0x3c, !PT ;  /* 0x000000024b4b7212 */ /* 0x000fe400078e3cff */
[----:B------:R-:W-:Y:S02]  /*8e40*/  LOP3.LUT R76, R76, R0, RZ, 0x3c, !PT ;  /* 0x000000004c4c7212 */ /* 0x000fe400078e3cff */
[----:B------:R-:W-:Y:S02]  /*8e50*/  @P2 R2UR UR52, R74 ;  /* 0x000000004a3422ca */ /* 0x000fe400000e0000 */
[----:B------:R-:W-:Y:S02]  /*8e60*/  SEL R82, R82, RZ, P0 ;  /* 0x000000ff52527207 */ /* 0x000fe40000000000 */
[----:B------:R-:W-:Y:S01]  /*8e70*/  SEL R52, R52, RZ, P1 ;  /* 0x000000ff34347207 */ /* 0x000fe20000800000 */
[----:B------:R-:W-:Y:S10]  /*8e80*/  @P2 BRA `(.L_x_156) ;  /* 0xffffffcc00682947 */ /* 0x000ff4000383ffff */
[----:B------:R-:W2:Y:S01]  /*8e90*/  LDCU.64 UR6, c[0x0][0x888] ;  /* 0x00011100ff0677ac */ /* 0x000ea20008000a00 */
[----:B------:R-:W3:Y:S01]  /*8ea0*/  LDCU.64 UR4, c[0x0][0x890] ;  /* 0x00011200ff0477ac */ /* 0x000ee20008000a00 */
[----:B--2---:R-:W-:Y:S02]  /*8eb0*/  ISETP.NE.U32.AND P2, PT, RZ, UR6, PT ;  /* 0x00000006ff007c0c */ /* 0x004fe4000bf45070 */
[----:B---3--:R-:W-:Y:S02]  /*8ec0*/  ISETP.NE.U32.AND P1, PT, RZ, UR4, PT ;  /* 0x00000004ff007c0c */ /* 0x008fe4000bf25070 */
[----:B------:R-:W-:Y:S02]  /*8ed0*/  ISETP.NE.AND.EX P2, PT, RZ, UR7, PT, P2 ;  /* 0x00000007ff007c0c */ /* 0x000fe4000bf45320 */
[----:B------:R-:W-:-:S13]  /*8ee0*/  ISETP.NE.AND.EX P0, PT, RZ, UR5, PT, P1 ;  /* 0x00000005ff007c0c */ /* 0x000fda000bf05310 */
[----:B------:R-:W-:Y:S05]  /*8ef0*/  @P2 BRA P0, `(.L_x_157) ;  /* 0x00000000003c2947 */ /* 0x000fea0000000000 */
[----:B------:R-:W-:-:S13]  /*8f00*/  ISETP.NE.AND.EX P1, PT, RZ, UR5, PT, P1 ;  /* 0x00000005ff007c0c */ /* 0x000fda000bf25310 */
[----:B------:R-:W-:Y:S05]  /*8f10*/  @P1 BRA `(.L_x_158) ;  /* 0x00000000000c1947 */ /* 0x000fea0003800000 */
[----:B------:R-:W-:-:S13]  /*8f20*/  FSETP.NEU.AND P0, PT, R35, RZ, PT ;  /* 0x000000ff2300720b */ /* 0x000fda0003f0d000 */
[----:B------:R-:W-:Y:S05]  /*8f30*/  @!P0 EXIT ;  /* 0x000000000000894d */ /* 0x000fea0003800000 */
[----:B------:R-:W-:Y:S05]  /*8f40*/  BRA `(.L_x_157) ;  /* 0x0000000000287947 */ /* 0x000fea0003800000 */
.L_x_158:
[----:B------:R-:W-:Y:S01]  /*8f50*/  ISETP.NE.AND P0, PT, R84, RZ, PT ;  /* 0x000000ff5400720c */ /* 0x000fe20003f05270 */
[----:B------:R-:W-:-:S12]  /*8f60*/  BSSY.RECONVERGENT B0, `(.L_x_157) ;  /* 0x0000008000007945 */ /* 0x000fd80003800200 */
[----:B------:R-:W-:Y:S05]  /*8f70*/  @P0 BRA `(.L_x_159) ;  /* 0x0000000000100947 */ /* 0x000fea0003800000 */
[----:B------:R-:W-:-:S04]  /*8f80*/  ISETP.NE.U32.AND P0, PT, RZ, UR6, PT ;  /* 0x00000006ff007c0c */ /* 0x000fc8000bf05070 */
[----:B------:R-:W-:-:S13]  /*8f90*/  ISETP.NE.AND.EX P0, PT, RZ, UR7, PT, P0 ;  /* 0x00000007ff007c0c */ /* 0x000fda000bf05300 */
[----:B------:R-:W-:Y:S05]  /*8fa0*/  @!P0 EXIT ;  /* 0x000000000000894d */ /* 0x000fea0003800000 */
[----:B------:R-:W-:Y:S05]  /*8fb0*/  BRA `(.L_x_160) ;  /* 0x0000000000087947 */ /* 0x000fea0003800000 */
.L_x_159:
[----:B------:R-:W-:-:S13]  /*8fc0*/  FSETP.NEU.AND P0, PT, R35, RZ, PT ;  /* 0x000000ff2300720b */ /* 0x000fda0003f0d000 */
[----:B------:R-:W-:Y:S05]  /*8fd0*/  @!P0 EXIT ;  /* 0x000000000000894d */ /* 0x000fea0003800000 */
.L_x_160:
[----:B------:R-:W-:Y:S05]  /*8fe0*/  BSYNC.RECONVERGENT B0 ;  /* 0x0000000000007941 */ /* 0x000fea0003800200 */
.L_x_157:
[----:B------:R-:W-:Y:S01]  /*8ff0*/  ULEA UR4, UR51, UR44, 0x3 ;  /* 0x0000002c33047291 */ /* 0x000fe2000f8e18ff */
[----:B------:R-:W-:-:S04]  /*9000*/  DEPBAR.LE SB0, 0x0 ;  /* 0x000080000000791a */ /* 0x000fc80000000000 */
[----:B------:R-:W-:-:S04]  /*9010*/  UIADD3 UR4, UPT, UPT, UR4, 0xf0, URZ ;  /* 0x000000f004047890 */ /* 0x000fc8000fffe0ff */
[----:B------:R-:W-:-:S09]  /*9020*/  UPRMT UR4, UR45, 0x654, UR4 ;  /* 0x000006542d047896 */ /* 0x000fd20008000004 */
[----:B------:R-:W-:Y:S01]  /*9030*/  SYNCS.ARRIVE.TRANS64.RED.A1T0 RZ, [UR4], RZ ;  /* 0x000000ffffff79a7 */ /* 0x000fe20008100404 */
[----:B------:R-:W-:Y:S05]  /*9040*/  EXIT ;  /* 0x000000000000794d */ /* 0x000fea0003800000 */
.L_x_25:
[----:B--2---:R2:W4:Y:S02]  /*9050*/  SYNCS.PHASECHK.TRANS64.TRYWAIT P0, [R2+URZ+0x190], R3 ;  /* 0x00019003020075a7 */ /* 0x00452400080011ff */
[----:B----4-:R-:W-:Y:S05]  /*9060*/  @!P0 NANOSLEEP.SYNCS 0x989680 ;  /* 0x009896800000895d */ /* 0x010fea0003900000 */
[----:B------:R-:W4:Y:S02]  /*9070*/  @!P0 SYNCS.PHASECHK.TRANS64 P0, [R2+URZ+0x190], R3 ;  /* 0x00019003020085a7 */ /* 0x000f2400080010ff */
[----:B----4-:R-:W-:Y:S05]  /*9080*/  @!P0 BRA `(.L_x_25) ;  /* 0xfffffffc00f08947 */ /* 0x010fea000383ffff */
[----:B------:R-:W-:Y:S05]  /*9090*/  BRA `(.L_x_161) ;  /* 0xffffff8800187947 */ /* 0x000fea000383ffff */
.L_x_28:
[----:B------:R-:W-:-:S07]  /*90a0*/  MOV R2, UR49 ;  /* 0x0000003100027c02 */ /* 0x000fce0008000f00 */
.L_x_162:
[----:B-1----:R1:W2:Y:S02]  /*90b0*/  SYNCS.PHASECHK.TRANS64.TRYWAIT P0, [R2+URZ+0x68], R4 ;  /* 0x00006804020075a7 */ /* 0x0022a400080011ff */
[----:B--2---:R-:W-:Y:S05]  /*90c0*/  @!P0 NANOSLEEP.SYNCS 0x989680 ;  /* 0x009896800000895d */ /* 0x004fea0003900000 */
[----:B------:R-:W2:Y:S02]  /*90d0*/  @!P0 SYNCS.PHASECHK.TRANS64 P0, [R2+URZ+0x68], R4 ;  /* 0x00006804020085a7 */ /* 0x000ea400080010ff */
[----:B--2---:R-:W-:Y:S05]  /*90e0*/  @!P0 BRA `(.L_x_162) ;  /* 0xfffffffc00f08947 */ /* 0x004fea000383ffff */
[----:B------:R-:W-:Y:S05]  /*90f0*/  BRA `(.L_x_27) ;  /* 0xffffff88007c7947 */ /* 0x000fea000383ffff */
.L_x_35:
[----:B-1----:R-:W-:-:S07]  /*9100*/  MOV R2, UR17 ;  /* 0x0000001100027c02 */ /* 0x002fce0008000f00 */
.L_x_163:
[----:B-1----:R1:W2:Y:S02]  /*9110*/  SYNCS.PHASECHK.TRANS64.TRYWAIT P0, [R2+URZ+0x68], R4 ;  /* 0x00006804020075a7 */ /* 0x0022a400080011ff */
[----:B--2---:R-:W-:Y:S05]  /*9120*/  @!P0 NANOSLEEP.SYNCS 0x989680 ;  /* 0x009896800000895d */ /* 0x004fea0003900000 */
[----:B------:R-:W2:Y:S02]  /*9130*/  @!P0 SYNCS.PHASECHK.TRANS64 P0, [R2+URZ+0x68], R4 ;  /* 0x00006804020085a7 */ /* 0x000ea400080010ff */
[----:B--2---:R-:W-:Y:S05]  /*9140*/  @!P0 BRA `(.L_x_163) ;  /* 0xfffffffc00f08947 */ /* 0x004fea000383ffff */
[----:B------:R-:W-:Y:S05]  /*9150*/  BRA `(.L_x_34) ;  /* 0xffffff8c00387947 */ /* 0x000fea000383ffff */
.L_x_40:
[----:B-1----:R1:W2:Y:S02]  /*9160*/  SYNCS.PHASECHK.TRANS64.TRYWAIT P0, [R2+URZ+0x120], R3 ;  /* 0x00012003020075a7 */ /* 0x0022a400080011ff */
[----:B--2---:R-:W-:Y:S05]  /*9170*/  @!P0 NANOSLEEP.SYNCS 0x989680 ;  /* 0x009896800000895d */ /* 0x004fea0003900000 */
[----:B------:R-:W2:Y:S02]  /*9180*/  @!P0 SYNCS.PHASECHK.TRANS64 P0, [R2+URZ+0x120], R3 ;  /* 0x00012003020085a7 */ /* 0x000ea400080010ff */
[----:B--2---:R-:W-:Y:S05]  /*9190*/  @!P0 BRA `(.L_x_40) ;  /* 0xfffffffc00f08947 */ /* 0x004fea000383ffff */
[----:B------:R-:W-:Y:S05]  /*91a0*/  BRA `(.L_x_164) ;  /* 0xffffff8c00d87947 */ /* 0x000fea000383ffff */
.L_x_44:
[----:B---3--:R-:W-:-:S07]  /*91b0*/  MOV R0, UR4 ;  /* 0x0000000400007c02 */ /* 0x008fce0008000f00 */
.L_x_165:
[----:B-1----:R1:W2:Y:S02]  /*91c0*/  SYNCS.PHASECHK.TRANS64.TRYWAIT P0, [R0+URZ], R2 ;  /* 0x00000002000075a7 */ /* 0x0022a400080011ff */
[----:B--2---:R-:W-:Y:S05]  /*91d0*/  @!P0 NANOSLEEP.SYNCS 0x989680 ;  /* 0x009896800000895d */ /* 0x004fea0003900000 */
[----:B------:R-:W2:Y:S02]  /*91e0*/  @!P0 SYNCS.PHASECHK.TRANS64 P0, [R0+URZ], R2 ;  /* 0x00000002000085a7 */ /* 0x000ea400080010ff */
[----:B--2---:R-:W-:Y:S05]  /*91f0*/  @!P0 BRA `(.L_x_165) ;  /* 0xfffffffc00f08947 */ /* 0x004fea000383ffff */
[----:B------:R-:W-:Y:S05]  /*9200*/  BRA `(.L_x_166) ;  /* 0xffffff9400487947 */ /* 0x000fea000383ffff */
.L_x_45:
[----:B---3--:R-:W-:-:S07]  /*9210*/  MOV R0, UR4 ;  /* 0x0000000400007c02 */ /* 0x008fce0008000f00 */
.L_x_167:
[----:B-1----:R1:W2:Y:S02]  /*9220*/  SYNCS.PHASECHK.TRANS64.TRYWAIT P0, [R0+URZ], R3 ;  /* 0x00000003000075a7 */ /* 0x0022a400080011ff */
[----:B--2---:R-:W-:Y:S05]  /*9230*/  @!P0 NANOSLEEP.SYNCS 0x989680 ;  /* 0x009896800000895d */ /* 0x004fea0003900000 */
[----:B------:R-:W2:Y:S02]  /*9240*/  @!P0 SYNCS.PHASECHK.TRANS64 P0, [R0+URZ], R3 ;  /* 0x00000003000085a7 */ /* 0x000ea400080010ff */
[----:B--2---:R-:W-:Y:S05]  /*9250*/  @!P0 BRA `(.L_x_167) ;  /* 0xfffffffc00f08947 */ /* 0x004fea000383ffff */
[----:B------:R-:W-:Y:S05]  /*9260*/  BRA `(.L_x_168) ;  /* 0xffffff9400547947 */ /* 0x000fea000383ffff */
.L_x_46:
[----:B---3--:R-:W-:-:S07]  /*9270*/  MOV R0, UR4 ;  /* 0x0000000400007c02 */ /* 0x008fce0008000f00 */
.L_x_169:
[----:B-1----:R1:W2:Y:S02]  /*9280*/  SYNCS.PHASECHK.TRANS64.TRYWAIT P0, [R0+URZ], R3 ;  /* 0x00000003000075a7 */ /* 0x0022a400080011ff */
[----:B--2---:R-:W-:Y:S05]  /*9290*/  @!P0 NANOSLEEP.SYNCS 0x989680 ;  /* 0x009896800000895d */ /* 0x004fea0003900000 */
[----:B------:R-:W2:Y:S02]  /*92a0*/  @!P0 SYNCS.PHASECHK.TRANS64 P0, [R0+URZ], R3 ;  /* 0x00000003000085a7 */ /* 0x000ea400080010ff */
[----:B--2---:R-:W-:Y:S05]  /*92b0*/  @!P0 BRA `(.L_x_169) ;  /* 0xfffffffc00f08947 */ /* 0x004fea000383ffff */
[----:B------:R-:W-:Y:S05]  /*92c0*/  BRA `(.L_x_170) ;  /* 0xffffff9400607947 */ /* 0x000fea000383ffff */
.L_x_47:
[----:B---3--:R-:W-:-:S07]  /*92d0*/  MOV R0, UR4 ;  /* 0x0000000400007c02 */ /* 0x008fce0008000f00 */
.L_x_171:
[----:B-1----:R1:W2:Y:S02]  /*92e0*/  SYNCS.PHASECHK.TRANS64.TRYWAIT P0, [R0+URZ], R3 ;  /* 0x00000003000075a7 */ /* 0x0022a400080011ff */
[----:B--2---:R-:W-:Y:S05]  /*92f0*/  @!P0 NANOSLEEP.SYNCS 0x989680 ;  /* 0x009896800000895d */ /* 0x004fea0003900000 */
[----:B------:R-:W2:Y:S02]  /*9300*/  @!P0 SYNCS.PHASECHK.TRANS64 P0, [R0+URZ], R3 ;  /* 0x00000003000085a7 */ /* 0x000ea400080010ff */
[----:B--2---:R-:W-:Y:S05]  /*9310*/  @!P0 BRA `(.L_x_171) ;  /* 0xfffffffc00f08947 */ /* 0x004fea000383ffff */
[----:B------:R-:W-:Y:S05]  /*9320*/  BRA `(.L_x_172) ;  /* 0xffffff94006c7947 */ /* 0x000fea000383ffff */
.L_x_48:
[----:B---3--:R-:W-:-:S07]  /*9330*/  MOV R0, UR4 ;  /* 0x0000000400007c02 */ /* 0x008fce0008000f00 */
.L_x_173:
[----:B-1----:R1:W2:Y:S02]  /*9340*/  SYNCS.PHASECHK.TRANS64.TRYWAIT P0, [R0+URZ], R3 ;  /* 0x00000003000075a7 */ /* 0x0022a400080011ff */
[----:B--2---:R-:W-:Y:S05]  /*9350*/  @!P0 NANOSLEEP.SYNCS 0x989680 ;  /* 0x009896800000895d */ /* 0x004fea0003900000 */
[----:B------:R-:W2:Y:S02]  /*9360*/  @!P0 SYNCS.PHASECHK.TRANS64 P0, [R0+URZ], R3 ;  /* 0x00000003000085a7 */ /* 0x000ea400080010ff */
[----:B--2---:R-:W-:Y:S05]  /*9370*/  @!P0 BRA `(.L_x_173) ;  /* 0xfffffffc00f08947 */ /* 0x004fea000383ffff */
[----:B------:R-:W-:Y:S05]  /*9380*/  BRA `(.L_x_174) ;  /* 0xffffff9400787947 */ /* 0x000fea000383ffff */
.L_x_49:
[----:B---3--:R-:W-:-:S07]  /*9390*/  MOV R0, UR4 ;  /* 0x0000000400007c02 */ /* 0x008fce0008000f00 */
.L_x_175:
[----:B-1----:R1:W2:Y:S02]  /*93a0*/  SYNCS.PHASECHK.TRANS64.TRYWAIT P0, [R0+URZ], R3 ;  /* 0x00000003000075a7 */ /* 0x0022a400080011ff */
[----:B--2---:R-:W-:Y:S05]  /*93b0*/  @!P0 NANOSLEEP.SYNCS 0x989680 ;  /* 0x009896800000895d */ /* 0x004fea0003900000 */
[----:B------:R-:W2:Y:S02]  /*93c0*/  @!P0 SYNCS.PHASECHK.TRANS64 P0, [R0+URZ], R3 ;  /* 0x00000003000085a7 */ /* 0x000ea400080010ff */
[----:B--2---:R-:W-:Y:S05]  /*93d0*/  @!P0 BRA `(.L_x_175) ;  /* 0xfffffffc00f08947 */ /* 0x004fea000383ffff */
[----:B------:R-:W-:Y:S05]  /*93e0*/  BRA `(.L_x_176) ;  /* 0xffffff9400847947 */ /* 0x000fea000383ffff */
.L_x_50:
[----:B---3--:R-:W-:-:S07]  /*93f0*/  MOV R0, UR4 ;  /* 0x0000000400007c02 */ /* 0x008fce0008000f00 */
.L_x_177:
[----:B-1----:R1:W2:Y:S02]  /*9400*/  SYNCS.PHASECHK.TRANS64.TRYWAIT P0, [R0+URZ], R3 ;  /* 0x00000003000075a7 */ /* 0x0022a400080011ff */
[----:B--2---:R-:W-:Y:S05]  /*9410*/  @!P0 NANOSLEEP.SYNCS 0x989680 ;  /* 0x009896800000895d */ /* 0x004fea0003900000 */
[----:B------:R-:W2:Y:S02]  /*9420*/  @!P0 SYNCS.PHASECHK.TRANS64 P0, [R0+URZ], R3 ;  /* 0x00000003000085a7 */ /* 0x000ea400080010ff */
[----:B--2---:R-:W-:Y:S05]  /*9430*/  @!P0 BRA `(.L_x_177) ;  /* 0xfffffffc00f08947 */ /* 0x004fea000383ffff */
[----:B------:R-:W-:Y:S05]  /*9440*/  BRA `(.L_x_178) ;  /* 0xffffff9400907947 */ /* 0x000fea000383ffff */
.L_x_51:
[----:B---3--:R-:W-:-:S07]  /*9450*/  MOV R0, UR4 ;  /* 0x0000000400007c02 */ /* 0x008fce0008000f00 */
.L_x_179:
[----:B-1----:R1:W2:Y:S02]  /*9460*/  SYNCS.PHASECHK.TRANS64.TRYWAIT P0, [R0+URZ], R3 ;  /* 0x00000003000075a7 */ /* 0x0022a400080011ff */
[----:B--2---:R-:W-:Y:S05]  /*9470*/  @!P0 NANOSLEEP.SYNCS 0x989680 ;  /* 0x009896800000895d */ /* 0x004fea0003900000 */
[----:B------:R-:W2:Y:S02]  /*9480*/  @!P0 SYNCS.PHASECHK.TRANS64 P0, [R0+URZ], R3 ;  /* 0x00000003000085a7 */ /* 0x000ea400080010ff */
[----:B--2---:R-:W-:Y:S05]  /*9490*/  @!P0 BRA `(.L_x_179) ;  /* 0xfffffffc00f08947 */ /* 0x004fea000383ffff */
[----:B------:R-:W-:Y:S05]  /*94a0*/  BRA `(.L_x_180) ;  /* 0xffffff94009c7947 */ /* 0x000fea000383ffff */
.L_x_52:
[----:B---3--:R-:W-:-:S07]  /*94b0*/  MOV R0, UR4 ;  /* 0x0000000400007c02 */ /* 0x008fce0008000f00 */
.L_x_181:
[----:B-1----:R1:W2:Y:S02]  /*94c0*/  SYNCS.PHASECHK.TRANS64.TRYWAIT P0, [R0+URZ], R3 ;  /* 0x00000003000075a7 */ /* 0x0022a400080011ff */
[----:B--2---:R-:W-:Y:S05]  /*94d0*/  @!P0 NANOSLEEP.SYNCS 0x989680 ;  /* 0x009896800000895d */ /* 0x004fea0003900000 */
[----:B------:R-:W2:Y:S02]  /*94e0*/  @!P0 SYNCS.PHASECHK.TRANS64 P0, [R0+URZ], R3 ;  /* 0x00000003000085a7 */ /* 0x000ea400080010ff */
[----:B--2---:R-:W-:Y:S05]  /*94f0*/  @!P0 BRA `(.L_x_181) ;  /* 0xfffffffc00f08947 */ /* 0x004fea000383ffff */
[----:B------:R-:W-:Y:S05]  /*9500*/  BRA `(.L_x_182) ;  /* 0xffffff9400a87947 */ /* 0x000fea000383ffff */
.L_x_53:
[----:B---3--:R-:W-:-:S07]  /*9510*/  MOV R0, UR4 ;  /* 0x0000000400007c02 */ /* 0x008fce0008000f00 */
.L_x_183:
[----:B-1----:R1:W2:Y:S02]  /*9520*/  SYNCS.PHASECHK.TRANS64.TRYWAIT P0, [R0+URZ], R3 ;  /* 0x00000003000075a7 */ /* 0x0022a400080011ff */
[----:B--2---:R-:W-:Y:S05]  /*9530*/  @!P0 NANOSLEEP.SYNCS 0x989680 ;  /* 0x009896800000895d */ /* 0x004fea0003900000 */
[----:B------:R-:W2:Y:S02]  /*9540*/  @!P0 SYNCS.PHASECHK.TRANS64 P0, [R0+URZ], R3 ;  /* 0x00000003000085a7 */ /* 0x000ea400080010ff */
[----:B--2---:R-:W-:Y:S05]  /*9550*/  @!P0 BRA `(.L_x_183) ;  /* 0xfffffffc00f08947 */ /* 0x004fea000383ffff */
[----:B------:R-:W-:Y:S05]  /*9560*/  BRA `(.L_x_184) ;  /* 0xffffff9400b47947 */ /* 0x000fea000383ffff */
.L_x_54:
[----:B---3--:R-:W-:-:S07]  /*9570*/  MOV R0, UR4 ;  /* 0x0000000400007c02 */ /* 0x008fce0008000f00 */
.L_x_185:
[----:B-1----:R1:W2:Y:S02]  /*9580*/  SYNCS.PHASECHK.TRANS64.TRYWAIT P0, [R0+URZ], R3 ;  /* 0x00000003000075a7 */ /* 0x0022a400080011ff */
[----:B--2---:R-:W-:Y:S05]  /*9590*/  @!P0 NANOSLEEP.SYNCS 0x989680 ;  /* 0x009896800000895d */ /* 0x004fea0003900000 */
[----:B------:R-:W2:Y:S02]  /*95a0*/  @!P0 SYNCS.PHASECHK.TRANS64 P0, [R0+URZ], R3 ;  /* 0x00000003000085a7 */ /* 0x000ea400080010ff */
[----:B--2---:R-:W-:Y:S05]  /*95b0*/  @!P0 BRA `(.L_x_185) ;  /* 0xfffffffc00f08947 */ /* 0x004fea000383ffff */
[----:B------:R-:W-:Y:S05]  /*95c0*/  BRA `(.L_x_186) ;  /* 0xffffff9400c07947 */ /* 0x000fea000383ffff */
.L_x_55:
[----:B---3--:R-:W-:-:S07]  /*95d0*/  MOV R0, UR4 ;  /* 0x0000000400007c02 */ /* 0x008fce0008000f00 */
.L_x_187:
[----:B-1----:R1:W2:Y:S02]  /*95e0*/  SYNCS.PHASECHK.TRANS64.TRYWAIT P0, [R0+URZ], R3 ;  /* 0x00000003000075a7 */ /* 0x0022a400080011ff */
[----:B--2---:R-:W-:Y:S05]  /*95f0*/  @!P0 NANOSLEEP.SYNCS 0x989680 ;  /* 0x009896800000895d */ /* 0x004fea0003900000 */
[----:B------:R-:W2:Y:S02]  /*9600*/  @!P0 SYNCS.PHASECHK.TRANS64 P0, [R0+URZ], R3 ;  /* 0x00000003000085a7 */ /* 0x000ea400080010ff */
[----:B--2---:R-:W-:Y:S05]  /*9610*/  @!P0 BRA `(.L_x_187) ;  /* 0xfffffffc00f08947 */ /* 0x004fea000383ffff */
[----:B------:R-:W-:Y:S05]  /*9620*/  BRA `(.L_x_188) ;  /* 0xffffff9400cc7947 */ /* 0x000fea000383ffff */
.L_x_58:
[----:B-1----:R1:W2:Y:S02]  /*9630*/  SYNCS.PHASECHK.TRANS64.TRYWAIT P0, [R0+URZ+0x180], R4 ;  /* 0x00018004000075a7 */ /* 0x0022a400080011ff */
[----:B--2---:R-:W-:Y:S05]  /*9640*/  @!P0 NANOSLEEP.SYNCS 0x989680 ;  /* 0x009896800000895d */ /* 0x004fea0003900000 */
[----:B------:R-:W2:Y:S02]  /*9650*/  @!P0 SYNCS.PHASECHK.TRANS64 P0, [R0+URZ+0x180], R4 ;  /* 0x00018004000085a7 */ /* 0x000ea400080010ff */
[----:B--2---:R-:W-:Y:S05]  /*9660*/  @!P0 BRA `(.L_x_58) ;  /* 0xfffffffc00f08947 */ /* 0x004fea000383ffff */
[----:B------:R-:W-:Y:S05]  /*9670*/  BRA `(.L_x_189) ;  /* 0xffffff9800287947 */ /* 0x000fea000383ffff */
.L_x_59:
[----:B------:R-:W-:-:S07]  /*9680*/  MOV R0, UR5 ;  /* 0x0000000500007c02 */ /* 0x000fce0008000f00 */
.L_x_190:
[----:B-1----:R1:W2:Y:S02]  /*9690*/  SYNCS.PHASECHK.TRANS64.TRYWAIT P0, [R0+URZ+0x130], R5 ;  /* 0x00013005000075a7 */ /* 0x0022a400080011ff */
[----:B--2---:R-:W-:Y:S05]  /*96a0*/  @!P0 NANOSLEEP.SYNCS 0x989680 ;  /* 0x009896800000895d */ /* 0x004fea0003900000 */
[----:B------:R-:W2:Y:S02]  /*96b0*/  @!P0 SYNCS.PHASECHK.TRANS64 P0, [R0+URZ+0x130], R5 ;  /* 0x00013005000085a7 */ /* 0x000ea400080010ff */
[----:B--2---:R-:W-:Y:S05]  /*96c0*/  @!P0 BRA `(.L_x_190) ;  /* 0xfffffffc00f08947 */ /* 0x004fea000383ffff */
[----:B------:R-:W-:Y:S05]  /*96d0*/  BRA `(.L_x_191) ;  /* 0xffffff9800387947 */ /* 0x000fea000383ffff */
.L_x_60:
[----:B-1----:R1:W2:Y:S02]  /*96e0*/  SYNCS.PHASECHK.TRANS64.TRYWAIT P1, [R0+URZ+0x120], R4 ;  /* 0x00012004000075a7 */ /* 0x0022a400080211ff */
[----:B--2---:R-:W-:Y:S05]  /*96f0*/  @!P1 NANOSLEEP.SYNCS 0x989680 ;  /* 0x009896800000995d */ /* 0x004fea0003900000 */
[----:B------:R-:W2:Y:S02]  /*9700*/  @!P1 SYNCS.PHASECHK.TRANS64 P1, [R0+URZ+0x120], R4 ;  /* 0x00012004000095a7 */ /* 0x000ea400080210ff */
[----:B--2---:R-:W-:Y:S05]  /*9710*/  @!P1 BRA `(.L_x_60) ;  /* 0xfffffffc00f09947 */ /* 0x004fea000383ffff */
[----:B------:R-:W-:Y:S05]  /*9720*/  BRA `(.L_x_192) ;  /* 0xffffff9800687947 */ /* 0x000fea000383ffff */
.L_x_63:
[----:B------:R-:W-:-:S07]  /*9730*/  MOV R0, UR5 ;  /* 0x0000000500007c02 */ /* 0x000fce0008000f00 */
.L_x_193:
[----:B-1----:R1:W2:Y:S02]  /*9740*/  SYNCS.PHASECHK.TRANS64.TRYWAIT P0, [R0+URZ+0x130], R2 ;  /* 0x00013002000075a7 */ /* 0x0022a400080011ff */
[----:B--2---:R-:W-:Y:S05]  /*9750*/  @!P0 NANOSLEEP.SYNCS 0x989680 ;  /* 0x009896800000895d */ /* 0x004fea0003900000 */
[----:B------:R-:W2:Y:S02]  /*9760*/  @!P0 SYNCS.PHASECHK.TRANS64 P0, [R0+URZ+0x130], R2 ;  /* 0x00013002000085a7 */ /* 0x000ea400080010ff */
[----:B--2---:R-:W-:Y:S05]  /*9770*/  @!P0 BRA `(.L_x_193) ;  /* 0xfffffffc00f08947 */ /* 0x004fea000383ffff */
[----:B------:R-:W-:Y:S05]  /*9780*/  BRA `(.L_x_62) ;  /* 0xffffff9800bc7947 */ /* 0x000fea000383ffff */
.L_x_72:
[----:B-1----:R-:W-:-:S04]  /*9790*/  MOV R4, UR6 ;  /* 0x0000000600047c02 */ /* 0x002fc80008000f00 */
[----:B------:R1:W2:Y:S03]  /*97a0*/  SYNCS.PHASECHK.TRANS64.TRYWAIT P0, [R4+URZ+0x8], R5 ;  /* 0x00000805040075a7 */ /* 0x0002a600080011ff */
[----:B--2---:R-:W-:Y:S05]  /*97b0*/  @!P0 NANOSLEEP.SYNCS 0x989680 ;  /* 0x009896800000895d */ /* 0x004fea0003900000 */
[----:B------:R-:W2:Y:S02]  /*97c0*/  @!P0 SYNCS.PHASECHK.TRANS64 P0, [R4+URZ+0x8], R5 ;  /* 0x00000805040085a7 */ /* 0x000ea400080010ff */
[----:B--2---:R-:W-:Y:S05]  /*97d0*/  @!P0 BRA `(.L_x_72) ;  /* 0xfffffffc00ec8947 */ /* 0x004fea000383ffff */
[----:B------:R-:W-:Y:S05]  /*97e0*/  BRA `(.L_x_71) ;  /* 0xffffff9c00707947 */ /* 0x000fea000383ffff */
.L_x_74:
[----:B------:R-:W-:Y:S01]  /*97f0*/  BSSY B0, `(.L_x_194) ;  /* 0x0000006000007945 */ /* 0x000fe20003800000 */
[----:B------:R-:W-:-:S07]  /*9800*/  MOV R15, 0xffffffff ;  /* 0xffffffff000f7802 */ /* 0x000fce0000000f00 */
[----:B-1---5:R-:W-:Y:S05]  /*9810*/  WARPSYNC.COLLECTIVE R15, `(.L_x_195) ;  /* 0x000000000f0c7348 */ /* 0x022fea0003c00000 */
[----:B------:R-:W-:Y:S02]  /*9820*/  ELECT P6, UR79, PT ;  /* 0x00000000004f782f */ /* 0x000fe400038c0000 */
[----:B------:R-:W-:Y:S01]  /*9830*/  MOV R14, UR79 ;  /* 0x0000004f000e7c02 */ /* 0x000fe20008000f00 */
[----:B-1---5:R-:W-:Y:S10]  /*9840*/  ENDCOLLECTIVE ;  /* 0x000000000000791b */ /* 0x022ff40003800000 */
.L_x_195:
[----:B------:R-:W-:Y:S05]  /*9850*/  BSYNC B0 ;  /* 0x0000000000007941 */ /* 0x000fea0003800000 */
.L_x_194:
[----:B------:R-:W-:Y:S05]  /*9860*/  BRA `(.L_x_196) ;  /* 0xffffff9c00a07947 */ /* 0x000fea000383ffff */
.L_x_76:
[----:B-1----:R-:W-:-:S04]  /*9870*/  MOV R2, UR6 ;  /* 0x0000000600027c02 */ /* 0x002fc80008000f00 */
[----:B------:R1:W2:Y:S03]  /*9880*/  SYNCS.PHASECHK.TRANS64.TRYWAIT P0, [R2+URZ+0x8], R3 ;  /* 0x00000803020075a7 */ /* 0x0002a600080011ff */
[----:B--2---:R-:W-:Y:S05]  /*9890*/  @!P0 NANOSLEEP.SYNCS 0x989680 ;  /* 0x009896800000895d */ /* 0x004fea0003900000 */
[----:B------:R-:W2:Y:S02]  /*98a0*/  @!P0 SYNCS.PHASECHK.TRANS64 P0, [R2+URZ+0x8], R3 ;  /* 0x00000803020085a7 */ /* 0x000ea400080010ff */
[----:B--2---:R-:W-:Y:S05]  /*98b0*/  @!P0 BRA `(.L_x_76) ;  /* 0xfffffffc00ec8947 */ /* 0x004fea000383ffff */
[----:B------:R-:W-:Y:S05]  /*98c0*/  BRA `(.L_x_75) ;  /* 0xffffff9c00a47947 */ /* 0x000fea000383ffff */
.L_x_77:
[----:B-1----:R1:W2:Y:S02]  /*98d0*/  SYNCS.PHASECHK.TRANS64.TRYWAIT P0, [R0+URZ+0x120], R4 ;  /* 0x00012004000075a7 */ /* 0x0022a400080011ff */
[----:B--2---:R-:W-:Y:S05]  /*98e0*/  @!P0 NANOSLEEP.SYNCS 0x989680 ;  /* 0x009896800000895d */ /* 0x004fea0003900000 */
[----:B------:R-:W2:Y:S02]  /*98f0*/  @!P0 SYNCS.PHASECHK.TRANS64 P0, [R0+URZ+0x120], R4 ;  /* 0x00012004000085a7 */ /* 0x000ea400080010ff */
[----:B--2---:R-:W-:Y:S05]  /*9900*/  @!P0 BRA `(.L_x_77) ;  /* 0xfffffffc00f08947 */ /* 0x004fea000383ffff */
[----:B------:R-:W-:Y:S05]  /*9910*/  BRA `(.L_x_197) ;  /* 0xffffffa000907947 */ /* 0x000fea000383ffff */
.L_x_79:
[----:B------:R-:W-:-:S07]  /*9920*/  MOV R0, UR9 ;  /* 0x0000000900007c02 */ /* 0x000fce0008000f00 */
.L_x_198:
[----:B-1----:R1:W2:Y:S02]  /*9930*/  SYNCS.PHASECHK.TRANS64.TRYWAIT P0, [R0+URZ+0x160], R4 ;  /* 0x00016004000075a7 */ /* 0x0022a400080011ff */
[----:B--2---:R-:W-:Y:S05]  /*9940*/  @!P0 NANOSLEEP.SYNCS 0x989680 ;  /* 0x009896800000895d */ /* 0x004fea0003900000 */
[----:B------:R-:W2:Y:S02]  /*9950*/  @!P0 SYNCS.PHASECHK.TRANS64 P0, [R0+URZ+0x160], R4 ;  /* 0x00016004000085a7 */ /* 0x000ea400080010ff */
[----:B--2---:R-:W-:Y:S05]  /*9960*/  @!P0 BRA `(.L_x_198) ;  /* 0xfffffffc00f08947 */ /* 0x004fea000383ffff */
[----:B------:R-:W-:Y:S05]  /*9970*/  BRA `(.L_x_199) ;  /* 0xffffffa000dc7947 */ /* 0x000fea000383ffff */
.L_x_82:
[----:B------:R-:W-:Y:S07]  /*9980*/  MOV R0, UR8 ;  /* 0x0000000800007c02 */ /* 0x000fee0008000f00 */
.L_x_200:
[----:B-1----:R1:W2:Y:S02]  /*9990*/  SYNCS.PHASECHK.TRANS64.TRYWAIT P0, [R0+URZ], R4 ;  /* 0x00000004000075a7 */ /* 0x0022a400080011ff */
[----:B--2---:R-:W-:Y:S05]  /*99a0*/  @!P0 NANOSLEEP.SYNCS 0x989680 ;  /* 0x009896800000895d */ /* 0x004fea0003900000 */
[----:B------:R-:W2:Y:S02]  /*99b0*/  @!P0 SYNCS.PHASECHK.TRANS64 P0, [R0+URZ], R4 ;  /* 0x00000004000085a7 */ /* 0x000ea400080010ff */
[----:B--2---:R-:W-:Y:S05]  /*99c0*/  @!P0 BRA `(.L_x_200) ;  /* 0xfffffffc00f08947 */ /* 0x004fea000383ffff */
[----:B------:R-:W-:Y:S05]  /*99d0*/  BRA `(.L_x_81) ;  /* 0xffffffa000f07947 */ /* 0x000fea000383ffff */
.L_x_86:
[----:B-1----:R-:W-:-:S07]  /*99e0*/  MOV R0, UR8 ;  /* 0x0000000800007c02 */ /* 0x002fce0008000f00 */
.L_x_201:
[----:B-1----:R1:W2:Y:S02]  /*99f0*/  SYNCS.PHASECHK.TRANS64.TRYWAIT P0, [R0+URZ], R2 ;  /* 0x00000002000075a7 */ /* 0x0022a400080011ff */
[----:B--2---:R-:W-:Y:S05]  /*9a00*/  @!P0 NANOSLEEP.SYNCS 0x989680 ;  /* 0x009896800000895d */ /* 0x004fea0003900000 */
[----:B------:R-:W2:Y:S02]  /*9a10*/  @!P0 SYNCS.PHASECHK.TRANS64 P0, [R0+URZ], R2 ;  /* 0x00000002000085a7 */ /* 0x000ea400080010ff */
[----:B--2---:R-:W-:Y:S05]  /*9a20*/  @!P0 BRA `(.L_x_201) ;  /* 0xfffffffc00f08947 */ /* 0x004fea000383ffff */
[----:B------:R-:W-:Y:S05]  /*9a30*/  BRA `(.L_x_202) ;  /* 0xffffffa400e47947 */ /* 0x000fea000383ffff */
.L_x_87:
[----:B------:R-:W-:-:S07]  /*9a40*/  MOV R0, UR8 ;  /* 0x0000000800007c02 */ /* 0x000fce0008000f00 */
.L_x_203:
[----:B-1----:R1:W2:Y:S02]  /*9a50*/  SYNCS.PHASECHK.TRANS64.TRYWAIT P0, [R0+URZ], R3 ;  /* 0x00000003000075a7 */ /* 0x0022a400080011ff */
[----:B--2---:R-:W-:Y:S05]  /*9a60*/  @!P0 NANOSLEEP.SYNCS 0x989680 ;  /* 0x009896800000895d */ /* 0x004fea0003900000 */
[----:B------:R-:W2:Y:S02]  /*9a70*/  @!P0 SYNCS.PHASECHK.TRANS64 P0, [R0+URZ], R3 ;  /* 0x00000003000085a7 */ /* 0x000ea400080010ff */
[----:B--2---:R-:W-:Y:S05]  /*9a80*/  @!P0 BRA `(.L_x_203) ;  /* 0xfffffffc00f08947 */ /* 0x004fea000383ffff */
[----:B------:R-:W-:Y:S05]  /*9a90*/  BRA `(.L_x_204) ;  /* 0xffffffa400f07947 */ /* 0x000fea000383ffff */
.L_x_88:
[----:B------:R-:W-:-:S07]  /*9aa0*/  MOV R0, UR8 ;  /* 0x0000000800007c02 */ /* 0x000fce0008000f00 */
.L_x_205:
[----:B-1----:R1:W2:Y:S02]  /*9ab0*/  SYNCS.PHASECHK.TRANS64.TRYWAIT P0, [R0+URZ], R3 ;  /* 0x00000003000075a7 */ /* 0x0022a400080011ff */
[----:B--2---:R-:W-:Y:S05]  /*9ac0*/  @!P0 NANOSLEEP.SYNCS 0x989680 ;  /* 0x009896800000895d */ /* 0x004fea0003900000 */
[----:B------:R-:W2:Y:S02]  /*9ad0*/  @!P0 SYNCS.PHASECHK.TRANS64 P0, [R0+URZ], R3 ;  /* 0x00000003000085a7 */ /* 0x000ea400080010ff */
[----:B--2---:R-:W-:Y:S05]  /*9ae0*/  @!P0 BRA `(.L_x_205) ;  /* 0xfffffffc00f08947 */ /* 0x004fea000383ffff */
[----:B------:R-:W-:Y:S05]  /*9af0*/  BRA `(.L_x_206) ;  /* 0xffffffa400fc7947 */ /* 0x000fea000383ffff */
.L_x_91:
[----:B------:R-:W-:-:S07]  /*9b00*/  MOV R0, UR7 ;  /* 0x0000000700007c02 */ /* 0x000fce0008000f00 */
.L_x_207:
[----:B-1----:R1:W2:Y:S02]  /*9b10*/  SYNCS.PHASECHK.TRANS64.TRYWAIT P1, [R0+URZ+0x1a0], R2 ;  /* 0x0001a002000075a7 */ /* 0x0022a400080211ff */
[----:B--2---:R-:W-:Y:S05]  /*9b20*/  @!P1 NANOSLEEP.SYNCS 0x989680 ;  /* 0x009896800000995d */ /* 0x004fea0003900000 */
[----:B------:R-:W2:Y:S02]  /*9b30*/  @!P1 SYNCS.PHASECHK.TRANS64 P1, [R0+URZ+0x1a0], R2 ;  /* 0x0001a002000095a7 */ /* 0x000ea400080210ff */
[----:B--2---:R-:W-:Y:S05]  /*9b40*/  @!P1 BRA `(.L_x_207) ;  /* 0xfffffffc00f09947 */ /* 0x004fea000383ffff */
[----:B------:R-:W-:Y:S05]  /*9b50*/  BRA `(.L_x_208) ;  /* 0xffffffa800487947 */ /* 0x000fea000383ffff */
.L_x_96:
[----:B----4-:R4:W1:Y:S02]  /*9b60*/  SYNCS.PHASECHK.TRANS64.TRYWAIT P0, [R0+URZ+0x120], R2 ;  /* 0x00012002000075a7 */ /* 0x01086400080011ff */
[----:B-1----:R-:W-:Y:S05]  /*9b70*/  @!P0 NANOSLEEP.SYNCS 0x989680 ;  /* 0x009896800000895d */ /* 0x002fea0003900000 */
[----:B------:R-:W1:Y:S02]  /*9b80*/  @!P0 SYNCS.PHASECHK.TRANS64 P0, [R0+URZ+0x120], R2 ;  /* 0x00012002000085a7 */ /* 0x000e6400080010ff */
[----:B-1----:R-:W-:Y:S05]  /*9b90*/  @!P0 BRA `(.L_x_96) ;  /* 0xfffffffc00f08947 */ /* 0x002fea000383ffff */
[----:B------:R-:W-:Y:S05]  /*9ba0*/  BRA `(.L_x_209) ;  /* 0xffffffac005c7947 */ /* 0x000fea000383ffff */
.L_x_99:
[----:B------:R-:W-:Y:S07]  /*9bb0*/  MOV R0, UR6 ;  /* 0x0000000600007c02 */ /* 0x000fee0008000f00 */
.L_x_210:
[----:B----4-:R4:W1:Y:S02]  /*9bc0*/  SYNCS.PHASECHK.TRANS64.TRYWAIT P0, [R0+URZ+0x118], R2 ;  /* 0x00011802000075a7 */ /* 0x01086400080011ff */
[----:B-1----:R-:W-:Y:S05]  /*9bd0*/  @!P0 NANOSLEEP.SYNCS 0x989680 ;  /* 0x009896800000895d */ /* 0x002fea0003900000 */
[----:B------:R-:W1:Y:S02]  /*9be0*/  @!P0 SYNCS.PHASECHK.TRANS64 P0, [R0+URZ+0x118], R2 ;  /* 0x00011802000085a7 */ /* 0x000e6400080010ff */
[----:B-1----:R-:W-:Y:S05]  /*9bf0*/  @!P0 BRA `(.L_x_210) ;  /* 0xfffffffc00f08947 */ /* 0x002fea000383ffff */
[----:B------:R-:W-:Y:S05]  /*9c00*/  BRA `(.L_x_98) ;  /* 0xffffffb0003c7947 */ /* 0x000fea000383ffff */
.L_x_102:
[----:B------:R-:W-:Y:S07]  /*9c10*/  MOV R0, UR6 ;  /* 0x0000000600007c02 */ /* 0x000fee0008000f00 */
.L_x_211:
[----:B--2---:R2:W4:Y:S02]  /*9c20*/  SYNCS.PHASECHK.TRANS64.TRYWAIT P0, [R0+URZ+0xf0], R14 ;  /* 0x0000f00e000075a7 */ /* 0x00452400080011ff */
[----:B----4-:R-:W-:Y:S05]  /*9c30*/  @!P0 NANOSLEEP.SYNCS 0x989680 ;  /* 0x009896800000895d */ /* 0x010fea0003900000 */
[----:B------:R-:W4:Y:S02]  /*9c40*/  @!P0 SYNCS.PHASECHK.TRANS64 P0, [R0+URZ+0xf0], R14 ;  /* 0x0000f00e000085a7 */ /* 0x000f2400080010ff */
[----:B----4-:R-:W-:Y:S05]  /*9c50*/  @!P0 BRA `(.L_x_211) ;  /* 0xfffffffc00f08947 */ /* 0x010fea000383ffff */
[----:B------:R-:W-:Y:S05]  /*9c60*/  BRA `(.L_x_212) ;  /* 0xffffffb000b47947 */ /* 0x000fea000383ffff */
.L_x_103:
[----:B------:R-:W-:Y:S07]  /*9c70*/  MOV R0, UR6 ;  /* 0x0000000600007c02 */ /* 0x000fee0008000f00 */
.L_x_213:
[----:B--2---:R2:W4:Y:S02]  /*9c80*/  SYNCS.PHASECHK.TRANS64.TRYWAIT P0, [R0+URZ+0xf8], R14 ;  /* 0x0000f80e000075a7 */ /* 0x00452400080011ff */
[----:B----4-:R-:W-:Y:S05]  /*9c90*/  @!P0 NANOSLEEP.SYNCS 0x989680 ;  /* 0x009896800000895d */ /* 0x010fea0003900000 */
[----:B------:R-:W4:Y:S02]  /*9ca0*/  @!P0 SYNCS.PHASECHK.TRANS64 P0, [R0+URZ+0xf8], R14 ;  /* 0x0000f80e000085a7 */ /* 0x000f2400080010ff */
[----:B----4-:R-:W-:Y:S05]  /*9cb0*/  @!P0 BRA `(.L_x_213) ;  /* 0xfffffffc00f08947 */ /* 0x010fea000383ffff */
[----:B------:R-:W-:Y:S05]  /*9cc0*/  BRA `(.L_x_214) ;  /* 0xffffffb4000c7947 */ /* 0x000fea000383ffff */
.L_x_104:
[----:B------:R-:W-:Y:S07]  /*9cd0*/  MOV R0, UR6 ;  /* 0x0000000600007c02 */ /* 0x000fee0008000f00 */
.L_x_215:
[----:B--2---:R2:W4:Y:S02]  /*9ce0*/  SYNCS.PHASECHK.TRANS64.TRYWAIT P0, [R0+URZ+0x100], R14 ;  /* 0x0001000e000075a7 */ /* 0x00452400080011ff */
[----:B----4-:R-:W-:Y:S05]  /*9cf0*/  @!P0 NANOSLEEP.SYNCS 0x989680 ;  /* 0x009896800000895d */ /* 0x010fea0003900000 */
[----:B------:R-:W4:Y:S02]  /*9d00*/  @!P0 SYNCS.PHASECHK.TRANS64 P0, [R0+URZ+0x100], R14 ;  /* 0x0001000e000085a7 */ /* 0x000f2400080010ff */
[----:B----4-:R-:W-:Y:S05]  /*9d10*/  @!P0 BRA `(.L_x_215) ;  /* 0xfffffffc00f08947 */ /* 0x010fea000383ffff */
[----:B------:R-:W-:Y:S05]  /*9d20*/  BRA `(.L_x_216) ;  /* 0xffffffb4006c7947 */ /* 0x000fea000383ffff */
.L_x_105:
[----:B------:R-:W-:Y:S07]  /*9d30*/  MOV R0, UR6 ;  /* 0x0000000600007c02 */ /* 0x000fee0008000f00 */
.L_x_217:
[----:B-1----:R1:W2:Y:S02]  /*9d40*/  SYNCS.PHASECHK.TRANS64.TRYWAIT P0, [R0+URZ+0x108], R14 ;  /* 0x0001080e000075a7 */ /* 0x0022a400080011ff */
[----:B--2---:R-:W-:Y:S05]  /*9d50*/  @!P0 NANOSLEEP.SYNCS 0x989680 ;  /* 0x009896800000895d */ /* 0x004fea0003900000 */
[----:B------:R-:W2:Y:S02]  /*9d60*/  @!P0 SYNCS.PHASECHK.TRANS64 P0, [R0+URZ+0x108], R14 ;  /* 0x0001080e000085a7 */ /* 0x000ea400080010ff */
[----:B--2---:R-:W-:Y:S05]  /*9d70*/  @!P0 BRA `(.L_x_217) ;  /* 0xfffffffc00f08947 */ /* 0x004fea000383ffff */
[----:B------:R-:W-:Y:S05]  /*9d80*/  BRA `(.L_x_218) ;  /* 0xffffffb8000c7947 */ /* 0x000fea000383ffff */
.L_x_107:
[----:B------:R-:W-:-:S07]  /*9d90*/  MOV R0, UR6 ;  /* 0x0000000600007c02 */ /* 0x000fce0008000f00 */
.L_x_219:
[----:B-1----:R1:W2:Y:S02]  /*9da0*/  SYNCS.PHASECHK.TRANS64.TRYWAIT P0, [R0+URZ+0xf0], R2 ;  /* 0x0000f002000075a7 */ /* 0x0022a400080011ff */
[----:B--2---:R-:W-:Y:S05]  /*9db0*/  @!P0 NANOSLEEP.SYNCS 0x989680 ;  /* 0x009896800000895d */ /* 0x004fea0003900000 */
[----:B------:R-:W2:Y:S02]  /*9dc0*/  @!P0 SYNCS.PHASECHK.TRANS64 P0, [R0+URZ+0xf0], R2 ;  /* 0x0000f002000085a7 */ /* 0x000ea400080010ff */
[----:B--2---:R-:W-:Y:S05]  /*9dd0*/  @!P0 BRA `(.L_x_219) ;  /* 0xfffffffc00f08947 */ /* 0x004fea000383ffff */
[----:B------:R-:W-:Y:S05]  /*9de0*/  BRA `(.L_x_220) ;  /* 0xffffffb800947947 */ /* 0x000fea000383ffff */
.L_x_108:
[----:B-1----:R-:W-:-:S07]  /*9df0*/  MOV R0, UR6 ;  /* 0x0000000600007c02 */ /* 0x002fce0008000f00 */
.L_x_221:
[----:B-1----:R1:W2:Y:S02]  /*9e00*/  SYNCS.PHASECHK.TRANS64.TRYWAIT P0, [R0+URZ+0xf8], R2 ;  /* 0x0000f802000075a7 */ /* 0x0022a400080011ff */
[----:B--2---:R-:W-:Y:S05]  /*9e10*/  @!P0 NANOSLEEP.SYNCS 0x989680 ;  /* 0x009896800000895d */ /* 0x004fea0003900000 */
[----:B------:R-:W2:Y:S02]  /*9e20*/  @!P0 SYNCS.PHASECHK.TRANS64 P0, [R0+URZ+0xf8], R2 ;  /* 0x0000f802000085a7 */ /* 0x000ea400080010ff */
[----:B--2---:R-:W-:Y:S05]  /*9e30*/  @!P0 BRA `(.L_x_221) ;  /* 0xfffffffc00f08947 */ /* 0x004fea000383ffff */
[----:B------:R-:W-:Y:S05]  /*9e40*/  BRA `(.L_x_222) ;  /* 0xffffffb800847947 */ /* 0x000fea000383ffff */
.L_x_109:
[----:B-1----:R-:W-:-:S07]  /*9e50*/  MOV R0, UR6 ;  /* 0x0000000600007c02 */ /* 0x002fce0008000f00 */
.L_x_223:
[----:B-1----:R1:W2:Y:S02]  /*9e60*/  SYNCS.PHASECHK.TRANS64.TRYWAIT P0, [R0+URZ+0x100], R2 ;  /* 0x00010002000075a7 */ /* 0x0022a400080011ff */
[----:B--2---:R-:W-:Y:S05]  /*9e70*/  @!P0 NANOSLEEP.SYNCS 0x989680 ;  /* 0x009896800000895d */ /* 0x004fea0003900000 */
[----:B------:R-:W2:Y:S02]  /*9e80*/  @!P0 SYNCS.PHASECHK.TRANS64 P0, [R0+URZ+0x100], R2 ;  /* 0x00010002000085a7 */ /* 0x000ea400080010ff */
[----:B--2---:R-:W-:Y:S05]  /*9e90*/  @!P0 BRA `(.L_x_223) ;  /* 0xfffffffc00f08947 */ /* 0x004fea000383ffff */
[----:B------:R-:W-:Y:S05]  /*9ea0*/  BRA `(.L_x_224) ;  /* 0xffffffb800747947 */ /* 0x000fea000383ffff */
.L_x_111:
[----:B--2---:R2:W3:Y:S02]  /*9eb0*/  SYNCS.PHASECHK.TRANS64.TRYWAIT P0, [R0+URZ+0x120], R2 ;  /* 0x00012002000075a7 */ /* 0x0044e400080011ff */
[----:B---3--:R-:W-:Y:S05]  /*9ec0*/  @!P0 NANOSLEEP.SYNCS 0x989680 ;  /* 0x009896800000895d */ /* 0x008fea0003900000 */
[----:B------:R-:W3:Y:S02]  /*9ed0*/  @!P0 SYNCS.PHASECHK.TRANS64 P0, [R0+URZ+0x120], R2 ;  /* 0x00012002000085a7 */ /* 0x000ee400080010ff */
[----:B---3--:R-:W-:Y:S05]  /*9ee0*/  @!P0 BRA `(.L_x_111) ;  /* 0xfffffffc00f08947 */ /* 0x008fea000383ffff */
[----:B------:R-:W-:Y:S05]  /*9ef0*/  BRA `(.L_x_225) ;  /* 0xffffffbc00607947 */ /* 0x000fea000383ffff */
.L_x_124:
[----:B-1----:R-:W-:Y:S04]  /*9f00*/  MOV R3, UR44 ;  /* 0x0000002c00037c02 */ /* 0x002fe80008000f00 */
[----:B------:R1:W2:Y:S03]  /*9f10*/  SYNCS.PHASECHK.TRANS64.TRYWAIT P1, [R3+URZ+0xd0], R4 ;  /* 0x0000d004030075a7 */ /* 0x0002a600080211ff */
[----:B--2---:R-:W-:Y:S05]  /*9f20*/  @!P1 NANOSLEEP.SYNCS 0x989680 ;  /* 0x009896800000995d */ /* 0x004fea0003900000 */
[----:B------:R-:W2:Y:S02]  /*9f30*/  @!P1 SYNCS.PHASECHK.TRANS64 P1, [R3+URZ+0xd0], R4 ;  /* 0x0000d004030095a7 */ /* 0x000ea400080210ff */
[----:B--2---:R-:W-:Y:S05]  /*9f40*/  @!P1 BRA `(.L_x_124) ;  /* 0xfffffffc00ec9947 */ /* 0x004fea000383ffff */
[----:B------:R-:W-:Y:S05]  /*9f50*/  BRA `(.L_x_123) ;  /* 0xffffffc800d47947 */ /* 0x000fea000383ffff */
.L_x_126:
[----:B-1----:R1:W4:Y:S02]  /*9f60*/  SYNCS.PHASECHK.TRANS64.TRYWAIT P0, [R83+URZ+0x140], R0 ;  /* 0x00014000530075a7 */ /* 0x00232400080011ff */
[----:B----4-:R-:W-:Y:S05]  /*9f70*/  @!P0 NANOSLEEP.SYNCS 0x989680 ;  /* 0x009896800000895d */ /* 0x010fea0003900000 */
[----:B------:R-:W4:Y:S02]  /*9f80*/  @!P0 SYNCS.PHASECHK.TRANS64 P0, [R83+URZ+0x140], R0 ;  /* 0x00014000530085a7 */ /* 0x000f2400080010ff */
[----:B----4-:R-:W-:Y:S05]  /*9f90*/  @!P0 BRA `(.L_x_126) ;  /* 0xfffffffc00f08947 */ /* 0x010fea000383ffff */
[----:B------:R-:W-:Y:S05]  /*9fa0*/  BRA `(.L_x_125) ;  /* 0xffffffc800f47947 */ /* 0x000fea000383ffff */
.L_x_135:
[----:B--2---:R2:W3:Y:S02]  /*9fb0*/  SYNCS.PHASECHK.TRANS64.TRYWAIT P0, [R3+URZ+0xd0], R0 ;  /* 0x0000d000030075a7 */ /* 0x0044e400080011ff */
[----:B---3--:R-:W-:Y:S05]  /*9fc0*/  @!P0 NANOSLEEP.SYNCS 0x989680 ;  /* 0x009896800000895d */ /* 0x008fea0003900000 */
[----:B------:R-:W3:Y:S02]  /*9fd0*/  @!P0 SYNCS.PHASECHK.TRANS64 P0, [R3+URZ+0xd0], R0 ;  /* 0x0000d000030085a7 */ /* 0x000ee400080010ff */
[----:B---3--:R-:W-:Y:S05]  /*9fe0*/  @!P0 BRA `(.L_x_135) ;  /* 0xfffffffc00f08947 */ /* 0x008fea000383ffff */
[----:B------:R-:W-:Y:S05]  /*9ff0*/  BRA `(.L_x_134) ;  /* 0xffffffd400007947 */ /* 0x000fea000383ffff */
.L_x_143:
[----:B--2---:R2:W3:Y:S02]  /*a000*/  SYNCS.PHASECHK.TRANS64.TRYWAIT P0, [R3+URZ+0xd0], R5 ;  /* 0x0000d005030075a7 */ /* 0x0044e400080011ff */
[----:B---3--:R-:W-:Y:S05]  /*a010*/  @!P0 NANOSLEEP.SYNCS 0x989680 ;  /* 0x009896800000895d */ /* 0x008fea0003900000 */
[----:B------:R-:W3:Y:S02]  /*a020*/  @!P0 SYNCS.PHASECHK.TRANS64 P0, [R3+URZ+0xd0], R5 ;  /* 0x0000d005030085a7 */ /* 0x000ee400080010ff */
[----:B---3--:R-:W-:Y:S05]  /*a030*/  @!P0 BRA `(.L_x_143) ;  /* 0xfffffffc00f08947 */ /* 0x008fea000383ffff */
[----:B------:R-:W-:Y:S05]  /*a040*/  BRA `(.L_x_142) ;  /* 0xffffffdc001c7947 */ /* 0x000fea000383ffff */
.L_x_151:
[----:B--2---:R2:W3:Y:S02]  /*a050*/  SYNCS.PHASECHK.TRANS64.TRYWAIT P0, [R4+URZ+0xd0], R0 ;  /* 0x0000d000040075a7 */ /* 0x0044e400080011ff */
[----:B---3--:R-:W-:Y:S05]  /*a060*/  @!P0 NANOSLEEP.SYNCS 0x989680 ;  /* 0x009896800000895d */ /* 0x008fea0003900000 */
[----:B------:R-:W3:Y:S02]  /*a070*/  @!P0 SYNCS.PHASECHK.TRANS64 P0, [R4+URZ+0xd0], R0 ;  /* 0x0000d000040085a7 */ /* 0x000ee400080010ff */
[----:B---3--:R-:W-:Y:S05]  /*a080*/  @!P0 BRA `(.L_x_151) ;  /* 0xfffffffc00f08947 */ /* 0x008fea000383ffff */
[----:B------:R-:W-:Y:S05]  /*a090*/  BRA `(.L_x_150) ;  /* 0xffffffe400387947 */ /* 0x000fea000383ffff */
        .weak           $__internal_0_$__cuda_sm10x_tcgen05_guardrail_trap_col_being_dealloced_not_returned_by_alloc
        .type           $__internal_0_$__cuda_sm10x_tcgen05_guardrail_trap_col_being_dealloced_not_returned_by_alloc,@function
        .size           $__internal_0_$__cuda_sm10x_tcgen05_guardrail_trap_col_being_dealloced_not_returned_by_alloc,($__internal_1_$__cuda_sm10x_tcgen05_guardrail_trap_phase_invalid_during_alloc - $__internal_0_$__cuda_sm10x_tcgen05_guardrail_trap_col_being_dealloced_not_returned_by_alloc)
$__internal_0_$__cuda_sm10x_tcgen05_guardrail_trap_col_being_dealloced_not_returned_by_alloc:
[----:B------:R-:W-:Y:S05]  /*a0a0*/  BPT.TRAP 0x1 ;  /* 0x000000040000795c */ /* 0x000fea0000300000 */
[----:B------:R-:W-:-:S04]  /*a0b0*/  HFMA2 R3, -RZ, RZ, 0, 0 ;  /* 0x00000000ff037431 */ /* 0x000fc800000001ff */
[----:B------:R-:W-:Y:S05]  /*a0c0*/  RET.REL.NODEC R2 `(_ZN7cutlass13device_kernelINS_4gemm6kernel13GemmUniversalIN4cute5tupleIJiiiiEEENS1_10collective13CollectiveMmaINS1_35MainloopSm100TmaUmmaWarpSpecializedILi13ELi2ELi4ENS5_IJNS4_1CILi2EEENSA_ILi1EEESC_EEEEENS5_IJNSA_ILi128EEESF_NSA_ILi64EEEEEENS_6half_tENS5_IJlSC_lEEESI_SJ_NS4_8TiledMMAINS4_8MMA_AtomIJNS4_26SM100_MMA_F16BF16_2x1SM_SSISI_SI_fLi128ELi128ELNS4_4UMMA5MajorE0ELSO_0ELNSN_7ScaleInE0ELSP_0EEEEEENS4_6LayoutINS5_IJSC_SC_SC_EEENS5_IJNSA_ILi0EEESU_SU_EEEEENS5_IJNS4_10UnderscoreESX_SX_EEEEENS4_18SM100_TMA_2SM_LOADENS4_14ComposedLayoutINS4_7SwizzleILi3ELi4ELi3EEENS4_18smem_ptr_flag_bitsILi16EEENSS_INS5_IJNSA_ILi8EEESG_EEENS5_IJSG_SC_EEEEEEEvNS4_8identityES10_S1A_vS1B_EENS_8epilogue10collective18CollectiveEpilogueINS1D_23Sm100TmaWarpSpecializedILi4ELi2ELi16ELb1ELb0EEEJNS5_IJSG_SF_SG_EEENS5_IJNSS_ISG_SC_EENSS_INS5_IJNSA_ILi16EEESB_EEENS5_IJSC_SG_EEEEEEEESI_SJ_SI_SJ_NS1D_6fusion15FusionCallbacksIS1H_NS1P_23LinCombPerRowBiasEltActINS1D_6thread4ReLuESI_fSI_SI_fLi8ELNS_15FloatRoundStyleE2EEES1I_S1O_JEEENS4_5SM1004TMEM4LOAD26SM100_TMEM_LOAD_32dp32b16xENS4_13SM90_TMA_LOADENS11_INS12_ILi1ELi4ELi3EEES15_NSS_INS5_IJS16_S1K_EEENS5_IJS1K_SC_EEEEEEENS4_39AutoVectorizingCopyWithAssumedAlignmentILi128EEENS4_14SM90_TMA_STOREES26_S28_S28_EEEvvEEEEvNT_6ParamsE) ;  /* 0xffffff5c02cc7950 */ /* 0x000fea0003c3ffff */
        .weak           $__internal_1_$__cuda_sm10x_tcgen05_guardrail_trap_phase_invalid_during_alloc
        .type           $__internal_1_$__cuda_sm10x_tcgen05_guardrail_trap_phase_invalid_during_alloc,@function
        .size           $__internal_1_$__cuda_sm10x_tcgen05_guardrail_trap_phase_invalid_during_alloc,($__internal_2_$__cuda_sm10x_tcgen05_guardrail_trap_unallocated_columns_being_dealloced - $__internal_1_$__cuda_sm10x_tcgen05_guardrail_trap_phase_invalid_during_alloc)
$__internal_1_$__cuda_sm10x_tcgen05_guardrail_trap_phase_invalid_during_alloc:
[----:B------:R-:W-:Y:S05]  /*a0d0*/  BPT.TRAP 0x1 ;  /* 0x000000040000795c */ /* 0x000fea0000300000 */
[----:B------:R-:W-:-:S04]  /*a0e0*/  MOV R3, 0x0 ;  /* 0x0000000000037802 */ /* 0x000fc80000000f00 */
[----:B------:R-:W-:Y:S05]  /*a0f0*/  RET.REL.NODEC R2 `(_ZN7cutlass13device_kernelINS_4gemm6kernel13GemmUniversalIN4cute5tupleIJiiiiEEENS1_10collective13CollectiveMmaINS1_35MainloopSm100TmaUmmaWarpSpecializedILi13ELi2ELi4ENS5_IJNS4_1CILi2EEENSA_ILi1EEESC_EEEEENS5_IJNSA_ILi128EEESF_NSA_ILi64EEEEEENS_6half_tENS5_IJlSC_lEEESI_SJ_NS4_8TiledMMAINS4_8MMA_AtomIJNS4_26SM100_MMA_F16BF16_2x1SM_SSISI_SI_fLi128ELi128ELNS4_4UMMA5MajorE0ELSO_0ELNSN_7ScaleInE0ELSP_0EEEEEENS4_6LayoutINS5_IJSC_SC_SC_EEENS5_IJNSA_ILi0EEESU_SU_EEEEENS5_IJNS4_10UnderscoreESX_SX_EEEEENS4_18SM100_TMA_2SM_LOADENS4_14ComposedLayoutINS4_7SwizzleILi3ELi4ELi3EEENS4_18smem_ptr_flag_bitsILi16EEENSS_INS5_IJNSA_ILi8EEESG_EEENS5_IJSG_SC_EEEEEEEvNS4_8identityES10_S1A_vS1B_EENS_8epilogue10collective18CollectiveEpilogueINS1D_23Sm100TmaWarpSpecializedILi4ELi2ELi16ELb1ELb0EEEJNS5_IJSG_SF_SG_EEENS5_IJNSS_ISG_SC_EENSS_INS5_IJNSA_ILi16EEESB_EEENS5_IJSC_SG_EEEEEEEESI_SJ_SI_SJ_NS1D_6fusion15FusionCallbacksIS1H_NS1P_23LinCombPerRowBiasEltActINS1D_6thread4ReLuESI_fSI_SI_fLi8ELNS_15FloatRoundStyleE2EEES1I_S1O_JEEENS4_5SM1004TMEM4LOAD26SM100_TMEM_LOAD_32dp32b16xENS4_13SM90_TMA_LOADENS11_INS12_ILi1ELi4ELi3EEES15_NSS_INS5_IJS16_S1K_EEENS5_IJS1K_SC_EEEEEEENS4_39AutoVectorizingCopyWithAssumedAlignmentILi128EEENS4_14SM90_TMA_STOREES26_S28_S28_EEEvvEEEEvNT_6ParamsE) ;  /* 0xffffff5c02c07950 */ /* 0x000fea0003c3ffff */
        .weak           $__internal_2_$__cuda_sm10x_tcgen05_guardrail_trap_unallocated_columns_being_dealloced
        .type           $__internal_2_$__cuda_sm10x_tcgen05_guardrail_trap_unallocated_columns_being_dealloced,@function
        .size           $__internal_2_$__cuda_sm10x_tcgen05_guardrail_trap_unallocated_columns_being_dealloced,(.L_x_227 - $__internal_2_$__cuda_sm10x_tcgen05_guardrail_trap_unallocated_columns_being_dealloced)
$__internal_2_$__cuda_sm10x_tcgen05_guardrail_trap_unallocated_columns_being_dealloced:
[----:B------:R-:W-:Y:S05]  /*a100*/  BPT.TRAP 0x1 ;  /* 0x000000040000795c */ /* 0x000fea0000300000 */
[----:B------:R-:W-:-:S04]  /*a110*/  HFMA2 R3, -RZ, RZ, 0, 0 ;  /* 0x00000000ff037431 */ /* 0x000fc800000001ff */
[----:B------:R-:W-:Y:S05]  /*a120*/  RET.REL.NODEC R2 `(_ZN7cutlass13device_kernelINS_4gemm6kernel13GemmUniversalIN4cute5tupleIJiiiiEEENS1_10collective13CollectiveMmaINS1_35MainloopSm100TmaUmmaWarpSpecializedILi13ELi2ELi4ENS5_IJNS4_1CILi2EEENSA_ILi1EEESC_EEEEENS5_IJNSA_ILi128EEESF_NSA_ILi64EEEEEENS_6half_tENS5_IJlSC_lEEESI_SJ_NS4_8TiledMMAINS4_8MMA_AtomIJNS4_26SM100_MMA_F16BF16_2x1SM_SSISI_SI_fLi128ELi128ELNS4_4UMMA5MajorE0ELSO_0ELNSN_7ScaleInE0ELSP_0EEEEEENS4_6LayoutINS5_IJSC_SC_SC_EEENS5_IJNSA_ILi0EEESU_SU_EEEEENS5_IJNS4_10UnderscoreESX_SX_EEEEENS4_18SM100_TMA_2SM_LOADENS4_14ComposedLayoutINS4_7SwizzleILi3ELi4ELi3EEENS4_18smem_ptr_flag_bitsILi16EEENSS_INS5_IJNSA_ILi8EEESG_EEENS5_IJSG_SC_EEEEEEEvNS4_8identityES10_S1A_vS1B_EENS_8epilogue10collective18CollectiveEpilogueINS1D_23Sm100TmaWarpSpecializedILi4ELi2ELi16ELb1ELb0EEEJNS5_IJSG_SF_SG_EEENS5_IJNSS_ISG_SC_EENSS_INS5_IJNSA_ILi16EEESB_EEENS5_IJSC_SG_EEEEEEEESI_SJ_SI_SJ_NS1D_6fusion15FusionCallbacksIS1H_NS1P_23LinCombPerRowBiasEltActINS1D_6thread4ReLuESI_fSI_SI_fLi8ELNS_15FloatRoundStyleE2EEES1I_S1O_JEEENS4_5SM1004TMEM4LOAD26SM100_TMEM_LOAD_32dp32b16xENS4_13SM90_TMA_LOADENS11_INS12_ILi1ELi4ELi3EEES15_NSS_INS5_IJS16_S1K_EEENS5_IJS1K_SC_EEEEEEENS4_39AutoVectorizingCopyWithAssumedAlignmentILi128EEENS4_14SM90_TMA_STOREES26_S28_S28_EEEvvEEEEvNT_6ParamsE) ;  /* 0xffffff5c02b47950 */ /* 0x000fea0003c3ffff */
.L_x_226:
[----:B------:R-:W-:-:S00]  /*a130*/  BRA `(.L_x_226) ;  /* 0xfffffffc00fc7947 */ /* 0x000fc0000383ffff */
[----:B------:R-:W-:-:S00]  /*a140*/  NOP ;  /* 0x0000000000007918 */ /* 0x000fc00000000000 */
        /* <DEDUP_REMOVED lines=11> */
.L_x_227:


//--------------------- .nv.global.init           --------------------------
	.section	.nv.global.init,"aw",@progbits
.nv.global.init:
	.type		$str$27,@object
	.size		$str$27,($str$28 - $str$27)
$str$27:
        /*0000*/ 	.byte	0x28, 0x61, 0x64, 0x64, 0x72, 0x65, 0x73, 0x73, 0x20, 0x26, 0x20, 0x6d, 0x61, 0x73, 0x6b, 0x29
        /*0010*/ 	.byte	0x20, 0x3d, 0x3d, 0x20, 0x30, 0x00
	.type		$str$28,@object
	.size		$str$28,($str$26 - $str$28)
$str$28:
        /*0016*/ 	.byte	0x2f, 0x74, 0x6d, 0x70, 0x2f, 0x63, 0x75, 0x74, 0x6c, 0x61, 0x73, 0x73, 0x5f, 0x73, 0x77, 0x65
        /*0026*/ 	.byte	0x65, 0x70, 0x5f, 0x73, 0x72, 0x63, 0x2f, 0x69, 0x6e, 0x63, 0x6c, 0x75, 0x64, 0x65, 0x2f, 0x63
        /*0036*/ 	.byte	0x75, 0x74, 0x65, 0x2f, 0x70, 0x6f, 0x69, 0x6e, 0x74, 0x65, 0x72, 0x5f, 0x66, 0x6c, 0x61, 0x67
        /*0046*/ 	.byte	0x67, 0x65, 0x64, 0x2e, 0x68, 0x70, 0x70, 0x00
	.type		$str$26,@object
	.size		$str$26,($str$25 - $str$26)
$str$26:
        /*004e*/ 	.byte	0x2f, 0x74, 0x6d, 0x70, 0x2f, 0x63, 0x75, 0x74, 0x6c, 0x61, 0x73, 0x73, 0x5f, 0x73, 0x77, 0x65
        /*005e*/ 	.byte	0x65, 0x70, 0x5f, 0x73, 0x72, 0x63, 0x2f, 0x69, 0x6e, 0x63, 0x6c, 0x75, 0x64, 0x65, 0x2f, 0x63
        /*006e*/ 	.byte	0x75, 0x74, 0x65, 0x2f, 0x61, 0x74, 0x6f, 0x6d, 0x2f, 0x63, 0x6f, 0x70, 0x79, 0x5f, 0x74, 0x72
        /*007e*/ 	.byte	0x61, 0x69, 0x74, 0x73, 0x5f, 0x73, 0x6d, 0x31, 0x30, 0x30, 0x2e, 0x68, 0x70, 0x70, 0x00
	.type		$str$25,@object
	.size		$str$25,(__unnamed_1 - $str$25)
$str$25:
        /*008d*/ 	.byte	0x28, 0x28, 0x75, 0x69, 0x6e, 0x74, 0x33, 0x32, 0x5f, 0x74, 0x28, 0x74, 0x68, 0x72, 0x65, 0x61
        /*009d*/ 	.byte	0x64, 0x49, 0x64, 0x78, 0x2e, 0x78, 0x29, 0x20, 0x2f, 0x20, 0x33, 0x32, 0x29, 0x20, 0x25, 0x20
        /*00ad*/ 	.byte	0x34, 0x29, 0x20, 0x3d, 0x3d, 0x20, 0x28, 0x28, 0x28, 0x74, 0x6d, 0x65, 0x6d, 0x5f, 0x61, 0x64
        /*00bd*/ 	.byte	0x64, 0x72, 0x20, 0x3e, 0x3e, 0x20, 0x31, 0x36, 0x29, 0x20, 0x2f, 0x20, 0x33, 0x32, 0x29, 0x20
        /*00cd*/ 	.byte	0x25, 0x20, 0x34, 0x29, 0x00
	.type		__unnamed_1,@object
	.size		__unnamed_1,(__unnamed_2 - __unnamed_1)
__unnamed_1:
        /*00d2*/ 	.byte	0x61, 0x75, 0x74, 0x6f, 0x20, 0x63, 0x75, 0x74, 0x65, 0x3a, 0x3a, 0x61, 0x73, 0x5f, 0x70, 0x6f
        /* <DEDUP_REMOVED lines=24> */
        /*0262*/ 	.byte	0x34, 0x38, 0x3e, 0x3e, 0x3e, 0x3e, 0x5d, 0x00
	.type		__unnamed_2,@object
	.size		__unnamed_2,(.L_2 - __unnamed_2)
__unnamed_2:
        /* <DEDUP_REMOVED lines=40> */
        /*04ea*/ 	.byte	0x3a, 0x3a, 0x43, 0x3c, 0x30, 0x3e, 0x3e, 0x3e, 0x3e, 0x5d, 0x00
.L_2:


//--------------------- .nv.shared._ZN7cutlass13device_kernelINS_4gemm6kernel13GemmUniversalIN4cute5tupleIJiiiiEEENS1_10collective13CollectiveMmaINS1_35MainloopSm100TmaUmmaWarpSpecializedILi13ELi2ELi4ENS5_IJNS4_1CILi2EEENSA_ILi1EEESC_EEEEENS5_IJNSA_ILi128EEESF_NSA_ILi64EEEEEENS_6half_tENS5_IJlSC_lEEESI_SJ_NS4_8TiledMMAINS4_8MMA_AtomIJNS4_26SM100_MMA_F16BF16_2x1SM_SSISI_SI_fLi128ELi128ELNS4_4UMMA5MajorE0ELSO_0ELNSN_7ScaleInE0ELSP_0EEEEEENS4_6LayoutINS5_IJSC_SC_SC_EEENS5_IJNSA_ILi0EEESU_SU_EEEEENS5_IJNS4_10UnderscoreESX_SX_EEEEENS4_18SM100_TMA_2SM_LOADENS4_14ComposedLayoutINS4_7SwizzleILi3ELi4ELi3EEENS4_18smem_ptr_flag_bitsILi16EEENSS_INS5_IJNSA_ILi8EEESG_EEENS5_IJSG_SC_EEEEEEEvNS4_8identityES10_S1A_vS1B_EENS_8epilogue10collective18CollectiveEpilogueINS1D_23Sm100TmaWarpSpecializedILi4ELi2ELi16ELb1ELb0EEEJNS5_IJSG_SF_SG_EEENS5_IJNSS_ISG_SC_EENSS_INS5_IJNSA_ILi16EEESB_EEENS5_IJSC_SG_EEEEEEEESI_SJ_SI_SJ_NS1D_6fusion15FusionCallbacksIS1H_NS1P_23LinCombPerRowBiasEltActINS1D_6thread4ReLuESI_fSI_SI_fLi8ELNS_15FloatRoundStyleE2EEES1I_S1O_JEEENS4_5SM1004TMEM4LOAD26SM100_TMEM_LOAD_32dp32b16xENS4_13SM90_TMA_LOADENS11_INS12_ILi1ELi4ELi3EEES15_NSS_INS5_IJS16_S1K_EEENS5_IJS1K_SC_EEEEEEENS4_39AutoVectorizingCopyWithAssumedAlignmentILi128EEENS4_14SM90_TMA_STOREES26_S28_S28_EEEvvEEEEvNT_6ParamsE --------------------------
	.section	.nv.shared._ZN7cutlass13device_kernelINS_4gemm6kernel13GemmUniversalIN4cute5tupleIJiiiiEEENS1_10collective13CollectiveMmaINS1_35MainloopSm100TmaUmmaWarpSpecializedILi13ELi2ELi4ENS5_IJNS4_1CILi2EEENSA_ILi1EEESC_EEEEENS5_IJNSA_ILi128EEESF_NSA_ILi64EEEEEENS_6half_tENS5_IJlSC_lEEESI_SJ_NS4_8TiledMMAINS4_8MMA_AtomIJNS4_26SM100_MMA_F16BF16_2x1SM_SSISI_SI_fLi128ELi128ELNS4_4UMMA5MajorE0ELSO_0ELNSN_7ScaleInE0ELSP_0EEEEEENS4_6LayoutINS5_IJSC_SC_SC_EEENS5_IJNSA_ILi0EEESU_SU_EEEEENS5_IJNS4_10UnderscoreESX_SX_EEEEENS4_18SM100_TMA_2SM_LOADENS4_14ComposedLayoutINS4_7SwizzleILi3ELi4ELi3EEENS4_18smem_ptr_flag_bitsILi16EEENSS_INS5_IJNSA_ILi8EEESG_EEENS5_IJSG_SC_EEEEEEEvNS4_8identityES10_S1A_vS1B_EENS_8epilogue10collective18CollectiveEpilogueINS1D_23Sm100TmaWarpSpecializedILi4ELi2ELi16ELb1ELb0EEEJNS5_IJSG_SF_SG_EEENS5_IJNSS_ISG_SC_EENSS_INS5_IJNSA_ILi16EEESB_EEENS5_IJSC_SG_EEEEEEEESI_SJ_SI_SJ_NS1D_6fusion15FusionCallbacksIS1H_NS1P_23LinCombPerRowBiasEltActINS1D_6thread4ReLuESI_fSI_SI_fLi8ELNS_15FloatRoundStyleE2EEES1I_S1O_JEEENS4_5SM1004TMEM4LOAD26SM100_TMEM_LOAD_32dp32b16xENS4_13SM90_TMA_LOADENS11_INS12_ILi1ELi4ELi3EEES15_NSS_INS5_IJS16_S1K_EEENS5_IJS1K_SC_EEEEEEENS4_39AutoVectorizingCopyWithAssumedAlignmentILi128EEENS4_14SM90_TMA_STOREES26_S28_S28_EEEvvEEEEvNT_6ParamsE,"aw",@nobits
	.sectionflags	@""
	.align	16
	.zero		1024


//--------------------- .nv.shared.reserved.0     --------------------------
	.section	.nv.shared.reserved.0,"aw",@nobits
	.weak		__nv_reservedSMEM_offset_0_alias
	.size		__nv_reservedSMEM_offset_0_alias, 0, 64
	.other		__nv_reservedSMEM_offset_0_alias,@"STO_CUDA_RESERVED_SHARED STV_DEFAULT"
__nv_reservedSMEM_offset_0_alias:
	.zero		0
.nv.shared.reserved.0:
	.zero		64
	.weak		__nv_reservedSMEM_tcgen05_partition
	.type		__nv_reservedSMEM_tcgen05_partition,@object
	.size		__nv_reservedSMEM_tcgen05_partition,(.L_0 - __nv_reservedSMEM_tcgen05_partition)
__nv_reservedSMEM_tcgen05_partition:
	.zero		32
.L_0:


//--------------------- .nv.global                --------------------------
	.section	.nv.global,"aw",@nobits
.nv.global:
	.type		_ZN39_INTERNAL_5a6e4921_4_k_cu_650e4b4e_29734cute1_E,@object
	.size		_ZN39_INTERNAL_5a6e4921_4_k_cu_650e4b4e_29734cute1_E,(_ZN39_INTERNAL_5a6e4921_4_k_cu_650e4b4e_29734cuda3std3__45__cpo6cbeginE - _ZN39_INTERNAL_5a6e4921_4_k_cu_650e4b4e_29734cute1_E)
_ZN39_INTERNAL_5a6e4921_4_k_cu_650e4b4e_29734cute1_E:
	.zero		1
	.type		_ZN39_INTERNAL_5a6e4921_4_k_cu_650e4b4e_29734cuda3std3__45__cpo6cbeginE,@object
	.size		_ZN39_INTERNAL_5a6e4921_4_k_cu_650e4b4e_29734cuda3std3__45__cpo6cbeginE,(_ZN39_INTERNAL_5a6e4921_4_k_cu_650e4b4e_29734cuda3std3__48in_placeE - _ZN39_INTERNAL_5a6e4921_4_k_cu_650e4b4e_29734cuda3std3__45__cpo6cbeginE)
_ZN39_INTERNAL_5a6e4921_4_k_cu_650e4b4e_29734cuda3std3__45__cpo6cbeginE:
	.zero		1
	.type		_ZN39_INTERNAL_5a6e4921_4_k_cu_650e4b4e_29734cuda3std3__48in_placeE,@object
	.size		_ZN39_INTERNAL_5a6e4921_4_k_cu_650e4b4e_29734cuda3std3__48in_placeE,(_ZN39_INTERNAL_5a6e4921_4_k_cu_650e4b4e_29734cuda3std6ranges3__45__cpo9iter_moveE - _ZN39_INTERNAL_5a6e4921_4_k_cu_650e4b4e_29734cuda3std3__48in_placeE)
_ZN39_INTERNAL_5a6e4921_4_k_cu_650e4b4e_29734cuda3std3__48in_placeE:
	.zero		1
	.type		_ZN39_INTERNAL_5a6e4921_4_k_cu_650e4b4e_29734cuda3std6ranges3__45__cpo9iter_moveE,@object
	.size		_ZN39_INTERNAL_5a6e4921_4_k_cu_650e4b4e_29734cuda3std6ranges3__45__cpo9iter_moveE,(_ZN39_INTERNAL_5a6e4921_4_k_cu_650e4b4e_29734cuda3std3__45__cpo5beginE - _ZN39_INTERNAL_5a6e4921_4_k_cu_650e4b4e_29734cuda3std6ranges3__45__cpo9iter_moveE)
_ZN39_INTERNAL_5a6e4921_4_k_cu_650e4b4e_29734cuda3std6ranges3__45__cpo9iter_moveE:
	.zero		1
	.type		_ZN39_INTERNAL_5a6e4921_4_k_cu_650e4b4e_29734cuda3std3__45__cpo5beginE,@object
	.size		_ZN39_INTERNAL_5a6e4921_4_k_cu_650e4b4e_29734cuda3std3__45__cpo5beginE,(_ZN39_INTERNAL_5a6e4921_4_k_cu_650e4b4e_29734cuda3std3__441_GLOBAL__N__5a6e4921_4_k_cu_650e4b4e_29736ignoreE - _ZN39_INTERNAL_5a6e4921_4_k_cu_650e4b4e_29734cuda3std3__45__cpo5beginE)
_ZN39_INTERNAL_5a6e4921_4_k_cu_650e4b4e_29734cuda3std3__45__cpo5beginE:
	.zero		1
	.type		_ZN39_INTERNAL_5a6e4921_4_k_cu_650e4b4e_29734cuda3std3__441_GLOBAL__N__5a6e4921_4_k_cu_650e4b4e_29736ignoreE,@object
	.size		_ZN39_INTERNAL_5a6e4921_4_k_cu_650e4b4e_29734cuda3std3__441_GLOBAL__N__5a6e4921_4_k_cu_650e4b4e_29736ignoreE,(_ZN39_INTERNAL_5a6e4921_4_k_cu_650e4b4e_29734cute7productE - _ZN39_INTERNAL_5a6e4921_4_k_cu_650e4b4e_29734cuda3std3__441_GLOBAL__N__5a6e4921_4_k_cu_650e4b4e_29736ignoreE)
_ZN39_INTERNAL_5a6e4921_4_k_cu_650e4b4e_29734cuda3std3__441_GLOBAL__N__5a6e4921_4_k_cu_650e4b4e_29736ignoreE:
	.zero		1
	.type		_ZN39_INTERNAL_5a6e4921_4_k_cu_650e4b4e_29734cute7productE,@object
	.size		_ZN39_INTERNAL_5a6e4921_4_k_cu_650e4b4e_29734cute7productE,(_ZN39_INTERNAL_5a6e4921_4_k_cu_650e4b4e_29734cuda3std3__45__cpo3endE - _ZN39_INTERNAL_5a6e4921_4_k_cu_650e4b4e_29734cute7productE)
_ZN39_INTERNAL_5a6e4921_4_k_cu_650e4b4e_29734cute7productE:
	.zero		1
	.type		_ZN39_INTERNAL_5a6e4921_4_k_cu_650e4b4e_29734cuda3std3__45__cpo3endE,@object
	.size		_ZN39_INTERNAL_5a6e4921_4_k_cu_650e4b4e_29734cuda3std3__45__cpo3endE,(_ZN39_INTERNAL_5a6e4921_4_k_cu_650e4b4e_29734cuda3std3__419piecewise_constructE - _ZN39_INTERNAL_5a6e4921_4_k_cu_650e4b4e_29734cuda3std3__45__cpo3endE)
_ZN39_INTERNAL_5a6e4921_4_k_cu_650e4b4e_29734cuda3std3__45__cpo3endE:
	.zero		1
	.type		_ZN39_INTERNAL_5a6e4921_4_k_cu_650e4b4e_29734cuda3std3__419piecewise_constructE,@object
	.size		_ZN39_INTERNAL_5a6e4921_4_k_cu_650e4b4e_29734cuda3std3__419piecewise_constructE,(_ZN39_INTERNAL_5a6e4921_4_k_cu_650e4b4e_29734cuda3std3__45__cpo4cendE - _ZN39_INTERNAL_5a6e4921_4_k_cu_650e4b4e_29734cuda3std3__419piecewise_constructE)
_ZN39_INTERNAL_5a6e4921_4_k_cu_650e4b4e_29734cuda3std3__419piecewise_constructE:
	.zero		1
	.type		_ZN39_INTERNAL_5a6e4921_4_k_cu_650e4b4e_29734cuda3std3__45__cpo4cendE,@object
	.size		_ZN39_INTERNAL_5a6e4921_4_k_cu_650e4b4e_29734cuda3std3__45__cpo4cendE,(_ZN39_INTERNAL_5a6e4921_4_k_cu_650e4b4e_29734cuda3std6ranges3__45__cpo4swapE - _ZN39_INTERNAL_5a6e4921_4_k_cu_650e4b4e_29734cuda3std3__45__cpo4cendE)
_ZN39_INTERNAL_5a6e4921_4_k_cu_650e4b4e_29734cuda3std3__45__cpo4cendE:
	.zero		1
	.type		_ZN39_INTERNAL_5a6e4921_4_k_cu_650e4b4e_29734cuda3std6ranges3__45__cpo4swapE,@object
	.size		_ZN39_INTERNAL_5a6e4921_4_k_cu_650e4b4e_29734cuda3std6ranges3__45__cpo4swapE,(.L_10 - _ZN39_INTERNAL_5a6e4921_4_k_cu_650e4b4e_29734cuda3std6ranges3__45__cpo4swapE)
_ZN39_INTERNAL_5a6e4921_4_k_cu_650e4b4e_29734cuda3std6ranges3__45__cpo4swapE:
	.zero		1
.L_10:


//--------------------- .nv.constant0._ZN7cutlass13device_kernelINS_4gemm6kernel13GemmUniversalIN4cute5tupleIJiiiiEEENS1_10collective13CollectiveMmaINS1_35MainloopSm100TmaUmmaWarpSpecializedILi13ELi2ELi4ENS5_IJNS4_1CILi2EEENSA_ILi1EEESC_EEEEENS5_IJNSA_ILi128EEESF_NSA_ILi64EEEEEENS_6half_tENS5_IJlSC_lEEESI_SJ_NS4_8TiledMMAINS4_8MMA_AtomIJNS4_26SM100_MMA_F16BF16_2x1SM_SSISI_SI_fLi128ELi128ELNS4_4UMMA5MajorE0ELSO_0ELNSN_7ScaleInE0ELSP_0EEEEEENS4_6LayoutINS5_IJSC_SC_SC_EEENS5_IJNSA_ILi0EEESU_SU_EEEEENS5_IJNS4_10UnderscoreESX_SX_EEEEENS4_18SM100_TMA_2SM_LOADENS4_14ComposedLayoutINS4_7SwizzleILi3ELi4ELi3EEENS4_18smem_ptr_flag_bitsILi16EEENSS_INS5_IJNSA_ILi8EEESG_EEENS5_IJSG_SC_EEEEEEEvNS4_8identityES10_S1A_vS1B_EENS_8epilogue10collective18CollectiveEpilogueINS1D_23Sm100TmaWarpSpecializedILi4ELi2ELi16ELb1ELb0EEEJNS5_IJSG_SF_SG_EEENS5_IJNSS_ISG_SC_EENSS_INS5_IJNSA_ILi16EEESB_EEENS5_IJSC_SG_EEEEEEEESI_SJ_SI_SJ_NS1D_6fusion15FusionCallbacksIS1H_NS1P_23LinCombPerRowBiasEltActINS1D_6thread4ReLuESI_fSI_SI_fLi8ELNS_15FloatRoundStyleE2EEES1I_S1O_JEEENS4_5SM1004TMEM4LOAD26SM100_TMEM_LOAD_32dp32b16xENS4_13SM90_TMA_LOADENS11_INS12_ILi1ELi4ELi3EEES15_NSS_INS5_IJS16_S1K_EEENS5_IJS1K_SC_EEEEEEENS4_39AutoVectorizingCopyWithAssumedAlignmentILi128EEENS4_14SM90_TMA_STOREES26_S28_S28_EEEvvEEEEvNT_6ParamsE --------------------------
	.section	.nv.constant0._ZN7cutlass13device_kernelINS_4gemm6kernel13GemmUniversalIN4cute5tupleIJiiiiEEENS1_10collective13CollectiveMmaINS1_35MainloopSm100TmaUmmaWarpSpecializedILi13ELi2ELi4ENS5_IJNS4_1CILi2EEENSA_ILi1EEESC_EEEEENS5_IJNSA_ILi128EEESF_NSA_ILi64EEEEEENS_6half_tENS5_IJlSC_lEEESI_SJ_NS4_8TiledMMAINS4_8MMA_AtomIJNS4_26SM100_MMA_F16BF16_2x1SM_SSISI_SI_fLi128ELi128ELNS4_4UMMA5MajorE0ELSO_0ELNSN_7ScaleInE0ELSP_0EEEEEENS4_6LayoutINS5_IJSC_SC_SC_EEENS5_IJNSA_ILi0EEESU_SU_EEEEENS5_IJNS4_10UnderscoreESX_SX_EEEEENS4_18SM100_TMA_2SM_LOADENS4_14ComposedLayoutINS4_7SwizzleILi3ELi4ELi3EEENS4_18smem_ptr_flag_bitsILi16EEENSS_INS5_IJNSA_ILi8EEESG_EEENS5_IJSG_SC_EEEEEEEvNS4_8identityES10_S1A_vS1B_EENS_8epilogue10collective18CollectiveEpilogueINS1D_23Sm100TmaWarpSpecializedILi4ELi2ELi16ELb1ELb0EEEJNS5_IJSG_SF_SG_EEENS5_IJNSS_ISG_SC_EENSS_INS5_IJNSA_ILi16EEESB_EEENS5_IJSC_SG_EEEEEEEESI_SJ_SI_SJ_NS1D_6fusion15FusionCallbacksIS1H_NS1P_23LinCombPerRowBiasEltActINS1D_6thread4ReLuESI_fSI_SI_fLi8ELNS_15FloatRoundStyleE2EEES1I_S1O_JEEENS4_5SM1004TMEM4LOAD26SM100_TMEM_LOAD_32dp32b16xENS4_13SM90_TMA_LOADENS11_INS12_ILi1ELi4ELi3EEES15_NSS_INS5_IJS16_S1K_EEENS5_IJS1K_SC_EEEEEEENS4_39AutoVectorizingCopyWithAssumedAlignmentILi128EEENS4_14SM90_TMA_STOREES26_S28_S28_EEEvvEEEEvNT_6ParamsE,"a",@progbits
	.sectionflags	@""
	.align	4
.nv.constant0._ZN7cutlass13device_kernelINS_4gemm6kernel13GemmUniversalIN4cute5tupleIJiiiiEEENS1_10collective13CollectiveMmaINS1_35MainloopSm100TmaUmmaWarpSpecializedILi13ELi2ELi4ENS5_IJNS4_1CILi2EEENSA_ILi1EEESC_EEEEENS5_IJNSA_ILi128EEESF_NSA_ILi64EEEEEENS_6half_tENS5_IJlSC_lEEESI_SJ_NS4_8TiledMMAINS4_8MMA_AtomIJNS4_26SM100_MMA_F16BF16_2x1SM_SSISI_SI_fLi128ELi128ELNS4_4UMMA5MajorE0ELSO_0ELNSN_7ScaleInE0ELSP_0EEEEEENS4_6LayoutINS5_IJSC_SC_SC_EEENS5_IJNSA_ILi0EEESU_SU_EEEEENS5_IJNS4_10UnderscoreESX_SX_EEEEENS4_18SM100_TMA_2SM_LOADENS4_14ComposedLayoutINS4_7SwizzleILi3ELi4ELi3EEENS4_18smem_ptr_flag_bitsILi16EEENSS_INS5_IJNSA_ILi8EEESG_EEENS5_IJSG_SC_EEEEEEEvNS4_8identityES10_S1A_vS1B_EENS_8epilogue10collective18CollectiveEpilogueINS1D_23Sm100TmaWarpSpecializedILi4ELi2ELi16ELb1ELb0EEEJNS5_IJSG_SF_SG_EEENS5_IJNSS_ISG_SC_EENSS_INS5_IJNSA_ILi16EEESB_EEENS5_IJSC_SG_EEEEEEEESI_SJ_SI_SJ_NS1D_6fusion15FusionCallbacksIS1H_NS1P_23LinCombPerRowBiasEltActINS1D_6thread4ReLuESI_fSI_SI_fLi8ELNS_15FloatRoundStyleE2EEES1I_S1O_JEEENS4_5SM1004TMEM4LOAD26SM100_TMEM_LOAD_32dp32b16xENS4_13SM90_TMA_LOADENS11_INS12_ILi1ELi4ELi3EEES15_NSS_INS5_IJS16_S1K_EEENS5_IJS1K_SC_EEEEEEENS4_39AutoVectorizingCopyWithAssumedAlignmentILi128EEENS4_14SM90_TMA_STOREES26_S28_S28_EEEvvEEEEvNT_6ParamsE:
	.zero		2944


//--------------------- SYMBOLS --------------------------

	.type		.nv.reservedSmem.offset0,@object
	.size		.nv.reservedSmem.offset0,0x4
	.type		.nv.reservedSmem.cap,@object
	.size		.nv.reservedSmem.cap,0x4
	.type		__assertfail,@function
